// auto-generated by cutlass_sweep.gemm — config: {"arch": "sm_100", "cluster_m": 2, "cluster_n": 1, "dtype": "bf16", "stages": 5, "tile_k": 32, "tile_m": 128, "tile_n": 128}
#include "cutlass/cutlass.h"
#include "cutlass/gemm/collective/collective_builder.hpp"
#include "cutlass/gemm/device/gemm_universal_adapter.h"
#include "cutlass/gemm/kernel/gemm_universal.hpp"
#include "cutlass/epilogue/collective/collective_builder.hpp"

using ElemA = cutlass::bfloat16_t;
using ElemB = cutlass::bfloat16_t;
using ElemCD = cutlass::bfloat16_t;
using Acc  = float;
using TileShape    = cute::Shape<cute::_128, cute::_128, cute::_32>;
using ClusterShape = cute::Shape<cute::_2, cute::_1, cute::_1>;

using CollectiveEpilogue = typename cutlass::epilogue::collective::CollectiveBuilder<
    cutlass::arch::Sm100, cutlass::arch::OpClassTensorOp,
    TileShape, ClusterShape,
    cutlass::epilogue::collective::EpilogueTileAuto,
    Acc, Acc,
    ElemCD, cutlass::layout::RowMajor, 128 / cutlass::sizeof_bits<ElemCD>::value,
    ElemCD, cutlass::layout::RowMajor, 128 / cutlass::sizeof_bits<ElemCD>::value,
    cutlass::epilogue::collective::EpilogueScheduleAuto
  >::CollectiveOp;

using CollectiveMainloop = typename cutlass::gemm::collective::CollectiveBuilder<
    cutlass::arch::Sm100, cutlass::arch::OpClassTensorOp,
    ElemA, cutlass::layout::RowMajor, 128 / cutlass::sizeof_bits<ElemA>::value,
    ElemB, cutlass::layout::ColumnMajor, 128 / cutlass::sizeof_bits<ElemB>::value,
    Acc,
    TileShape, ClusterShape,
    cutlass::gemm::collective::StageCount<5>,
    cutlass::gemm::collective::KernelScheduleAuto
  >::CollectiveOp;

using GemmKernel = cutlass::gemm::kernel::GemmUniversal<
    cute::Shape<int,int,int,int>,
    CollectiveMainloop,
    CollectiveEpilogue
>;
using Gemm = cutlass::gemm::device::GemmUniversalAdapter<GemmKernel>;

// Force the device kernel symbol into the cubin without needing a host main.
auto* _anchor = &cutlass::device_kernel<GemmKernel>;


// ===== COMPILED SASS (sm_100a) =====

	.target	sm_100a

	.elftype	@"ET_EXEC"


//--------------------- .note.nv.tkinfo           --------------------------
	.section	.note.nv.tkinfo,"",@"SHT_NOTE"
	.sectionflags	@"SHF_NOTE_NV_TKINFO"
	.tkinfo
        /*0018*/ 	.word	0x00000002
        /*0030*/ 	.string	""
        /*0030*/ 	.string	"ptxas"
        /*0030*/ 	.string	"Cuda compilation tools, release 13.0, V13.0.88"
        /*0030*/ 	.string	"Build cuda_13.0.r13.0/compiler.36424714_0"
        /*0030*/ 	.string	"-arch sm_100a -m 64 "



//--------------------- .note.nv.cuinfo           --------------------------
	.section	.note.nv.cuinfo,"",@"SHT_NOTE"
	.sectionflags	@"SHF_NOTE_NV_CUINFO"
        /*0018*/ 	.short	0x0002
        /*001a*/ 	.short	0x0064
        /*001c*/ 	.short	0x0082
	.zero		2


//--------------------- .nv.info                  --------------------------
	.section	.nv.info,"",@"SHT_CUDA_INFO"
	.align	4


	//----- nvinfo : EIATTR_REGCOUNT
	.align		4
        /*0000*/ 	.byte	0x04, 0x2f
        /*0002*/ 	.short	(.L_19 - .L_18)
	.align		4
.L_18:
        /*0004*/ 	.word	index@(_ZN7cutlass13device_kernelINS_4gemm6kernel13GemmUniversalIN4cute5tupleIJiiiiEEENS1_10collective13CollectiveMmaINS1_35MainloopSm100TmaUmmaWarpSpecializedILi5ELi2ELi4ENS5_IJNS4_1CILi2EEENSA_ILi1EEESC_EEEEENS5_IJNSA_ILi128EEESF_NSA_ILi32EEEEEENS_10bfloat16_tENS5_IJlSC_lEEESI_SJ_NS4_8TiledMMAINS4_8MMA_AtomIJNS4_26SM100_MMA_F16BF16_2x1SM_SSISI_SI_fLi128ELi128ELNS4_4UMMA5MajorE0ELSO_0ELNSN_7ScaleInE0ELSP_0EEEEEENS4_6LayoutINS5_IJSC_SC_SC_EEENS5_IJNSA_ILi0EEESU_SU_EEEEENS5_IJNS4_10UnderscoreESX_SX_EEEEENS4_18SM100_TMA_2SM_LOADENS4_14ComposedLayoutINS4_7SwizzleILi2ELi4ELi3EEENS4_18smem_ptr_flag_bitsILi16EEENSS_INS5_IJNSA_ILi8EEESG_EEENS5_IJSG_SC_EEEEEEEvNS4_8identityES10_S1A_vS1B_EENS_8epilogue10collective18CollectiveEpilogueINS1D_23Sm100TmaWarpSpecializedILi4ELi2ELi16ELb1ELb0EEEJNS5_IJNSA_ILi64EEESF_SG_EEENS5_IJNSS_IS1I_SC_EENSS_INS5_IJNSA_ILi16EEESB_EEENS5_IJSC_S1I_EEEEEEEESI_SJ_SI_SJ_NS1D_6fusion15FusionCallbacksIS1H_NS1Q_17LinearCombinationISI_fSI_fLNS_15FloatRoundStyleE2EEES1J_S1P_JEEENS4_5SM1004TMEM4LOAD26SM100_TMEM_LOAD_32dp32b16xENS4_13SM90_TMA_LOADENS11_INS12_ILi1ELi4ELi3EEES15_NSS_INS5_IJS16_S1L_EEENS5_IJS1L_SC_EEEEEEENS4_39AutoVectorizingCopyWithAssumedAlignmentILi128EEENS4_14SM90_TMA_STOREES25_S27_S27_EEEvvEEEEvNT_6ParamsE)
        /*0008*/ 	.word	0x0000005b


	//----- nvinfo : EIATTR_FRAME_SIZE
	.align		4
.L_19:
        /*000c*/ 	.byte	0x04, 0x11
        /*000e*/ 	.short	(.L_21 - .L_20)
	.align		4
.L_20:
        /*0010*/ 	.word	index@($__internal_2_$__cuda_sm10x_tcgen05_guardrail_trap_unallocated_columns_being_dealloced)
        /*0014*/ 	.word	0x00000000


	//----- nvinfo : EIATTR_FRAME_SIZE
	.align		4
.L_21:
        /*0018*/ 	.byte	0x04, 0x11
        /*001a*/ 	.short	(.L_23 - .L_22)
	.align		4
.L_22:
        /*001c*/ 	.word	index@($__internal_1_$__cuda_sm10x_tcgen05_guardrail_trap_phase_invalid_during_alloc)
        /*0020*/ 	.word	0x00000000


	//----- nvinfo : EIATTR_FRAME_SIZE
	.align		4
.L_23:
        /*0024*/ 	.byte	0x04, 0x11
        /*0026*/ 	.short	(.L_25 - .L_24)
	.align		4
.L_24:
        /*0028*/ 	.word	index@($__internal_0_$__cuda_sm10x_tcgen05_guardrail_trap_col_being_dealloced_not_returned_by_alloc)
        /*002c*/ 	.word	0x00000000


	//----- nvinfo : EIATTR_FRAME_SIZE
	.align		4
.L_25:
        /*0030*/ 	.byte	0x04, 0x11
        /*0032*/ 	.short	(.L_27 - .L_26)
	.align		4
.L_26:
        /*0034*/ 	.word	index@(_ZN7cutlass13device_kernelINS_4gemm6kernel13GemmUniversalIN4cute5tupleIJiiiiEEENS1_10collective13CollectiveMmaINS1_35MainloopSm100TmaUmmaWarpSpecializedILi5ELi2ELi4ENS5_IJNS4_1CILi2EEENSA_ILi1EEESC_EEEEENS5_IJNSA_ILi128EEESF_NSA_ILi32EEEEEENS_10bfloat16_tENS5_IJlSC_lEEESI_SJ_NS4_8TiledMMAINS4_8MMA_AtomIJNS4_26SM100_MMA_F16BF16_2x1SM_SSISI_SI_fLi128ELi128ELNS4_4UMMA5MajorE0ELSO_0ELNSN_7ScaleInE0ELSP_0EEEEEENS4_6LayoutINS5_IJSC_SC_SC_EEENS5_IJNSA_ILi0EEESU_SU_EEEEENS5_IJNS4_10UnderscoreESX_SX_EEEEENS4_18SM100_TMA_2SM_LOADENS4_14ComposedLayoutINS4_7SwizzleILi2ELi4ELi3EEENS4_18smem_ptr_flag_bitsILi16EEENSS_INS5_IJNSA_ILi8EEESG_EEENS5_IJSG_SC_EEEEEEEvNS4_8identityES10_S1A_vS1B_EENS_8epilogue10collective18CollectiveEpilogueINS1D_23Sm100TmaWarpSpecializedILi4ELi2ELi16ELb1ELb0EEEJNS5_IJNSA_ILi64EEESF_SG_EEENS5_IJNSS_IS1I_SC_EENSS_INS5_IJNSA_ILi16EEESB_EEENS5_IJSC_S1I_EEEEEEEESI_SJ_SI_SJ_NS1D_6fusion15FusionCallbacksIS1H_NS1Q_17LinearCombinationISI_fSI_fLNS_15FloatRoundStyleE2EEES1J_S1P_JEEENS4_5SM1004TMEM4LOAD26SM100_TMEM_LOAD_32dp32b16xENS4_13SM90_TMA_LOADENS11_INS12_ILi1ELi4ELi3EEES15_NSS_INS5_IJS16_S1L_EEENS5_IJS1L_SC_EEEEEEENS4_39AutoVectorizingCopyWithAssumedAlignmentILi128EEENS4_14SM90_TMA_STOREES25_S27_S27_EEEvvEEEEvNT_6ParamsE)
        /*0038*/ 	.word	0x00000000


	//----- nvinfo : EIATTR_MIN_STACK_SIZE
	.align		4
.L_27:
        /*003c*/ 	.byte	0x04, 0x12
        /*003e*/ 	.short	(.L_29 - .L_28)
	.align		4
.L_28:
        /*0040*/ 	.word	index@(_ZN7cutlass13device_kernelINS_4gemm6kernel13GemmUniversalIN4cute5tupleIJiiiiEEENS1_10collective13CollectiveMmaINS1_35MainloopSm100TmaUmmaWarpSpecializedILi5ELi2ELi4ENS5_IJNS4_1CILi2EEENSA_ILi1EEESC_EEEEENS5_IJNSA_ILi128EEESF_NSA_ILi32EEEEEENS_10bfloat16_tENS5_IJlSC_lEEESI_SJ_NS4_8TiledMMAINS4_8MMA_AtomIJNS4_26SM100_MMA_F16BF16_2x1SM_SSISI_SI_fLi128ELi128ELNS4_4UMMA5MajorE0ELSO_0ELNSN_7ScaleInE0ELSP_0EEEEEENS4_6LayoutINS5_IJSC_SC_SC_EEENS5_IJNSA_ILi0EEESU_SU_EEEEENS5_IJNS4_10UnderscoreESX_SX_EEEEENS4_18SM100_TMA_2SM_LOADENS4_14ComposedLayoutINS4_7SwizzleILi2ELi4ELi3EEENS4_18smem_ptr_flag_bitsILi16EEENSS_INS5_IJNSA_ILi8EEESG_EEENS5_IJSG_SC_EEEEEEEvNS4_8identityES10_S1A_vS1B_EENS_8epilogue10collective18CollectiveEpilogueINS1D_23Sm100TmaWarpSpecializedILi4ELi2ELi16ELb1ELb0EEEJNS5_IJNSA_ILi64EEESF_SG_EEENS5_IJNSS_IS1I_SC_EENSS_INS5_IJNSA_ILi16EEESB_EEENS5_IJSC_S1I_EEEEEEEESI_SJ_SI_SJ_NS1D_6fusion15FusionCallbacksIS1H_NS1Q_17LinearCombinationISI_fSI_fLNS_15FloatRoundStyleE2EEES1J_S1P_JEEENS4_5SM1004TMEM4LOAD26SM100_TMEM_LOAD_32dp32b16xENS4_13SM90_TMA_LOADENS11_INS12_ILi1ELi4ELi3EEES15_NSS_INS5_IJS16_S1L_EEENS5_IJS1L_SC_EEEEEEENS4_39AutoVectorizingCopyWithAssumedAlignmentILi128EEENS4_14SM90_TMA_STOREES25_S27_S27_EEEvvEEEEvNT_6ParamsE)
        /*0044*/ 	.word	0x00000000
.L_29:


//--------------------- .nv.compat                --------------------------
	.section	.nv.compat,"",@"SHT_CUDA_COMPAT_INFO"
	.align	4
        /*0000*/ 	.byte	0x02, 0x09, 0x01, 0x00, 0x02, 0x02, 0x02, 0x00, 0x02, 0x05, 0x05, 0x00, 0x03, 0x07, 0x01, 0x01
        /*0010*/ 	.byte	0x02, 0x03, 0x01, 0x00, 0x02, 0x06, 0x01, 0x00, 0x04, 0x0b, 0x08, 0x00, 0x09, 0x00, 0x00, 0x00
        /*0020*/ 	.byte	0x00, 0x00, 0x00, 0x00


//--------------------- .nv.info._ZN7cutlass13device_kernelINS_4gemm6kernel13GemmUniversalIN4cute5tupleIJiiiiEEENS1_10collective13CollectiveMmaINS1_35MainloopSm100TmaUmmaWarpSpecializedILi5ELi2ELi4ENS5_IJNS4_1CILi2EEENSA_ILi1EEESC_EEEEENS5_IJNSA_ILi128EEESF_NSA_ILi32EEEEEENS_10bfloat16_tENS5_IJlSC_lEEESI_SJ_NS4_8TiledMMAINS4_8MMA_AtomIJNS4_26SM100_MMA_F16BF16_2x1SM_SSISI_SI_fLi128ELi128ELNS4_4UMMA5MajorE0ELSO_0ELNSN_7ScaleInE0ELSP_0EEEEEENS4_6LayoutINS5_IJSC_SC_SC_EEENS5_IJNSA_ILi0EEESU_SU_EEEEENS5_IJNS4_10UnderscoreESX_SX_EEEEENS4_18SM100_TMA_2SM_LOADENS4_14ComposedLayoutINS4_7SwizzleILi2ELi4ELi3EEENS4_18smem_ptr_flag_bitsILi16EEENSS_INS5_IJNSA_ILi8EEESG_EEENS5_IJSG_SC_EEEEEEEvNS4_8identityES10_S1A_vS1B_EENS_8epilogue10collective18CollectiveEpilogueINS1D_23Sm100TmaWarpSpecializedILi4ELi2ELi16ELb1ELb0EEEJNS5_IJNSA_ILi64EEESF_SG_EEENS5_IJNSS_IS1I_SC_EENSS_INS5_IJNSA_ILi16EEESB_EEENS5_IJSC_S1I_EEEEEEEESI_SJ_SI_SJ_NS1D_6fusion15FusionCallbacksIS1H_NS1Q_17LinearCombinationISI_fSI_fLNS_15FloatRoundStyleE2EEES1J_S1P_JEEENS4_5SM1004TMEM4LOAD26SM100_TMEM_LOAD_32dp32b16xENS4_13SM90_TMA_LOADENS11_INS12_ILi1ELi4ELi3EEES15_NSS_INS5_IJS16_S1L_EEENS5_IJS1L_SC_EEEEEEENS4_39AutoVectorizingCopyWithAssumedAlignmentILi128EEENS4_14SM90_TMA_STOREES25_S27_S27_EEEvvEEEEvNT_6ParamsE --------------------------
	.section	.nv.info._ZN7cutlass13device_kernelINS_4gemm6kernel13GemmUniversalIN4cute5tupleIJiiiiEEENS1_10collective13CollectiveMmaINS1_35MainloopSm100TmaUmmaWarpSpecializedILi5ELi2ELi4ENS5_IJNS4_1CILi2EEENSA_ILi1EEESC_EEEEENS5_IJNSA_ILi128EEESF_NSA_ILi32EEEEEENS_10bfloat16_tENS5_IJlSC_lEEESI_SJ_NS4_8TiledMMAINS4_8MMA_AtomIJNS4_26SM100_MMA_F16BF16_2x1SM_SSISI_SI_fLi128ELi128ELNS4_4UMMA5MajorE0ELSO_0ELNSN_7ScaleInE0ELSP_0EEEEEENS4_6LayoutINS5_IJSC_SC_SC_EEENS5_IJNSA_ILi0EEESU_SU_EEEEENS5_IJNS4_10UnderscoreESX_SX_EEEEENS4_18SM100_TMA_2SM_LOADENS4_14ComposedLayoutINS4_7SwizzleILi2ELi4ELi3EEENS4_18smem_ptr_flag_bitsILi16EEENSS_INS5_IJNSA_ILi8EEESG_EEENS5_IJSG_SC_EEEEEEEvNS4_8identityES10_S1A_vS1B_EENS_8epilogue10collective18CollectiveEpilogueINS1D_23Sm100TmaWarpSpecializedILi4ELi2ELi16ELb1ELb0EEEJNS5_IJNSA_ILi64EEESF_SG_EEENS5_IJNSS_IS1I_SC_EENSS_INS5_IJNSA_ILi16EEESB_EEENS5_IJSC_S1I_EEEEEEEESI_SJ_SI_SJ_NS1D_6fusion15FusionCallbacksIS1H_NS1Q_17LinearCombinationISI_fSI_fLNS_15FloatRoundStyleE2EEES1J_S1P_JEEENS4_5SM1004TMEM4LOAD26SM100_TMEM_LOAD_32dp32b16xENS4_13SM90_TMA_LOADENS11_INS12_ILi1ELi4ELi3EEES15_NSS_INS5_IJS16_S1L_EEENS5_IJS1L_SC_EEEEEEENS4_39AutoVectorizingCopyWithAssumedAlignmentILi128EEENS4_14SM90_TMA_STOREES25_S27_S27_EEEvvEEEEvNT_6ParamsE,"",@"SHT_CUDA_INFO"
	.sectionflags	@""
	.align	4


	//----- nvinfo : EIATTR_CUDA_API_VERSION
	.align		4
        /*0000*/ 	.byte	0x04, 0x37
        /*0002*/ 	.short	(.L_31 - .L_30)
.L_30:
        /*0004*/ 	.word	0x00000082


	//----- nvinfo : EIATTR_KPARAM_INFO
	.align		4
.L_31:
        /*0008*/ 	.byte	0x04, 0x17
        /*000a*/ 	.short	(.L_33 - .L_32)
.L_32:
        /*000c*/ 	.word	0x00000000
        /*0010*/ 	.short	0x0000
        /*0012*/ 	.short	0x0000
        /*0014*/ 	.byte	0x00, 0xf0, 0x01, 0x20


	//----- nvinfo : EIATTR_AT_ENTRY_FRAGMENTS
	.align		4
.L_33:
        /*0018*/ 	.byte	0x04, 0x4f
        /*001a*/ 	.short	(.L_35 - .L_34)


	//   ....[0]....
.L_34:
        /*001c*/ 	.word	0x00000007


	//----- nvinfo : EIATTR_RESERVED_SMEM_USED
	.align		4
.L_35:
        /*0020*/ 	.byte	0x01, 0x41
	.zero		2


	//----- nvinfo : EIATTR_SPARSE_MMA_MASK
	.align		4
        /*0024*/ 	.byte	0x03, 0x50
        /*0026*/ 	.short	0x0000


	//----- nvinfo : EIATTR_TCGEN05_2CTA_USED
	.align		4
        /*0028*/ 	.byte	0x01, 0x52
	.zero		2


	//----- nvinfo : EIATTR_MAXREG_COUNT
	.align		4
        /*002c*/ 	.byte	0x03, 0x1b
        /*002e*/ 	.short	0x00ff


	//----- nvinfo : EIATTR_NUM_BARRIERS
	.align		4
        /*0030*/ 	.byte	0x02, 0x4c
        /*0032*/ 	.byte	0x07
	.zero		1


	//----- nvinfo : EIATTR_EXTERNS
	.align		4
        /*0034*/ 	.byte	0x04, 0x0f
        /*0036*/ 	.short	(.L_37 - .L_36)


	//   ....[0]....
	.align		4
.L_36:
        /*0038*/ 	.word	index@(__assertfail)


	//----- nvinfo : EIATTR_MERCURY_ISA_VERSION
	.align		4
.L_37:
        /*003c*/ 	.byte	0x03, 0x5f
        /*003e*/ 	.short	0x0101


	//----- nvinfo : EIATTR_INT_WARP_WIDE_INSTR_OFFSETS
	.align		4
        /*0040*/ 	.byte	0x04, 0x31
        /*0042*/ 	.short	(.L_39 - .L_38)


	//   ....[0]....
.L_38:
        /*0044*/ 	.word	0x00000d30


	//   ....[1]....
        /*0048*/ 	.word	0x00000dd0


	//   ....[2]....
        /*004c*/ 	.word	0x00002100


	//   ....[3]....
        /*0050*/ 	.word	0x00003f90


	//   ....[4]....
        /*0054*/ 	.word	0x00003fb0


	//   ....[5]....
        /*0058*/ 	.word	0x00003fe0


	//   ....[6]....
        /*005c*/ 	.word	0x00004920


	//   ....[7]....
        /*0060*/ 	.word	0x00004940


	//   ....[8]....
        /*0064*/ 	.word	0x00004a30


	//   ....[9]....
        /*0068*/ 	.word	0x00004af0


	//   ....[10]....
        /*006c*/ 	.word	0x00004b10


	//   ....[11]....
        /*0070*/ 	.word	0x00004c00


	//   ....[12]....
        /*0074*/ 	.word	0x00004cd0


	//   ....[13]....
        /*0078*/ 	.word	0x00004cf0


	//   ....[14]....
        /*007c*/ 	.word	0x00004e20


	//   ....[15]....
        /*0080*/ 	.word	0x00004fa0


	//   ....[16]....
        /*0084*/ 	.word	0x00004fb0


	//   ....[17]....
        /*0088*/ 	.word	0x00005140


	//----- nvinfo : EIATTR_COOP_GROUP_MASK_REGIDS
	.align		4
.L_39:
        /*008c*/ 	.byte	0x04, 0x29
        /*008e*/ 	.short	(.L_41 - .L_40)


	//   ....[0]....
.L_40:
        /*0090*/ 	.word	0xffffffff


	//   ....[1]....
        /*0094*/ 	.word	0xffffffff


	//   ....[2]....
        /*0098*/ 	.word	0xffffffff


	//   ....[3]....
        /*009c*/ 	.word	0xffffffff


	//   ....[4]....
        /*00a0*/ 	.word	0xffffffff


	//   ....[5]....
        /*00a4*/ 	.word	0xffffffff


	//   ....[6]....
        /*00a8*/ 	.word	0xffffffff


	//   ....[7]....
        /*00ac*/ 	.word	0xffffffff


	//   ....[8]....
        /*00b0*/ 	.word	0xffffffff


	//   ....[9]....
        /*00b4*/ 	.word	0xffffffff


	//   ....[10]....
        /*00b8*/ 	.word	0xffffffff


	//   ....[11]....
        /*00bc*/ 	.word	0xffffffff


	//   ....[12]....
        /*00c0*/ 	.word	0xffffffff


	//   ....[13]....
        /*00c4*/ 	.word	0xffffffff


	//----- nvinfo : EIATTR_COOP_GROUP_INSTR_OFFSETS
	.align		4
.L_41:
        /*00c8*/ 	.byte	0x04, 0x28
        /*00ca*/ 	.short	(.L_43 - .L_42)


	//   ....[0]....
.L_42:
        /*00cc*/ 	.word	0x000000c0


	//   ....[1]....
        /*00d0*/ 	.word	0x00000500


	//   ....[2]....
        /*00d4*/ 	.word	0x000006a0


	//   ....[3]....
        /*00d8*/ 	.word	0x00000830


	//   ....[4]....
        /*00dc*/ 	.word	0x00000920


	//   ....[5]....
        /*00e0*/ 	.word	0x00000a80


	//   ....[6]....
        /*00e4*/ 	.word	0x00000c10


	//   ....[7]....
        /*00e8*/ 	.word	0x00000e50


	//   ....[8]....
        /*00ec*/ 	.word	0x00001fe0


	//   ....[9]....
        /*00f0*/ 	.word	0x00002e50


	//   ....[10]....
        /*00f4*/ 	.word	0x00003320


	//   ....[11]....
        /*00f8*/ 	.word	0x00003350


	//   ....[12]....
        /*00fc*/ 	.word	0x00003e90


	//   ....[13]....
        /*0100*/ 	.word	0x000040a0


	//----- nvinfo : EIATTR_VRC_CTA_INIT_COUNT
	.align		4
.L_43:
        /*0104*/ 	.byte	0x02, 0x4a
        /*0106*/ 	.byte	0x80
	.zero		1


	//----- nvinfo : EIATTR_SYSCALL_OFFSETS
	.align		4
        /*0108*/ 	.byte	0x04, 0x46
        /*010a*/ 	.short	(.L_45 - .L_44)


	//   ....[0]....
.L_44:
        /*010c*/ 	.word	0x00005c00


	//   ....[1]....
        /*0110*/ 	.word	0x00005cf0


	//   ....[2]....
        /*0114*/ 	.word	0x00006430


	//   ....[3]....
        /*0118*/ 	.word	0x00006d50


	//   ....[4]....
        /*011c*/ 	.word	0x00007610


	//   ....[5]....
        /*0120*/ 	.word	0x00007ed0


	//----- nvinfo : EIATTR_MBARRIER_INSTR_OFFSETS
	.align		4
.L_45:
        /*0124*/ 	.byte	0x04, 0x39
        /*0126*/ 	.short	(.L_47 - .L_46)


	//   ....[0]....
.L_46:
        /*0128*/ 	.word	0x000005f0
        /*012c*/ 	.word	0x000000ff
        /*0130*/ 	.word	0x00000000
        /*0134*/ 	.short	0x0100
        /*0136*/ 	.byte	0x08
	.zero		1


	//   ....[1]....
        /*0138*/ 	.word	0x00000600
        /*013c*/ 	.word	0x000000ff
        /*0140*/ 	.word	0x00000028
        /*0144*/ 	.short	0x0100
        /*0146*/ 	.byte	0x08
	.zero		1


	//   ....[2]....
        /*0148*/ 	.word	0x00000610
        /*014c*/ 	.word	0x000000ff
        /*0150*/ 	.word	0x00000008
        /*0154*/ 	.short	0x0100
        /*0156*/ 	.byte	0x08
	.zero		1


	//   ....[3]....
        /*0158*/ 	.word	0x00000620
        /*015c*/ 	.word	0x000000ff
        /*0160*/ 	.word	0x00000030
        /*0164*/ 	.short	0x0100
        /*0166*/ 	.byte	0x08
	.zero		1


	//   ....[4]....
        /*0168*/ 	.word	0x00000630
        /*016c*/ 	.word	0x000000ff
        /*0170*/ 	.word	0x00000010
        /*0174*/ 	.short	0x0100
        /*0176*/ 	.byte	0x08
	.zero		1


	//   ....[5]....
        /*0178*/ 	.word	0x00000640
        /*017c*/ 	.word	0x000000ff
        /*0180*/ 	.word	0x00000038
        /*0184*/ 	.short	0x0100
        /*0186*/ 	.byte	0x08
	.zero		1


	//   ....[6]....
        /*0188*/ 	.word	0x00000650
        /*018c*/ 	.word	0x000000ff
        /*0190*/ 	.word	0x00000018
        /*0194*/ 	.short	0x0100
        /*0196*/ 	.byte	0x08
	.zero		1


	//   ....[7]....
        /*0198*/ 	.word	0x00000660
        /*019c*/ 	.word	0x000000ff
        /*01a0*/ 	.word	0x00000040
        /*01a4*/ 	.short	0x0100
        /*01a6*/ 	.byte	0x08
	.zero		1


	//   ....[8]....
        /*01a8*/ 	.word	0x00000670
        /*01ac*/ 	.word	0x000000ff
        /*01b0*/ 	.word	0x00000020
        /*01b4*/ 	.short	0x0100
        /*01b6*/ 	.byte	0x08
	.zero		1


	//   ....[9]....
        /*01b8*/ 	.word	0x00000680
        /*01bc*/ 	.word	0x000000ff
        /*01c0*/ 	.word	0x00000048
        /*01c4*/ 	.short	0x0100
        /*01c6*/ 	.byte	0x08
	.zero		1


	//   ....[10]....
        /*01c8*/ 	.word	0x000007a0
        /*01cc*/ 	.word	0x000000ff
        /*01d0*/ 	.word	0x00000050
        /*01d4*/ 	.short	0x0100
        /*01d6*/ 	.byte	0x09
	.zero		1


	//   ....[11]....
        /*01d8*/ 	.word	0x000007b0
        /*01dc*/ 	.word	0x000000ff
        /*01e0*/ 	.word	0x00000070
        /*01e4*/ 	.short	0x0100
        /*01e6*/ 	.byte	0x09
	.zero		1


	//   ....[12]....
        /*01e8*/ 	.word	0x000007c0
        /*01ec*/ 	.word	0x000000ff
        /*01f0*/ 	.word	0x00000058
        /*01f4*/ 	.short	0x0100
        /*01f6*/ 	.byte	0x09
	.zero		1


	//   ....[13]....
        /*01f8*/ 	.word	0x000007d0
        /*01fc*/ 	.word	0x000000ff
        /*0200*/ 	.word	0x00000078
        /*0204*/ 	.short	0x0100
        /*0206*/ 	.byte	0x09
	.zero		1


	//   ....[14]....
        /*0208*/ 	.word	0x000007e0
        /*020c*/ 	.word	0x000000ff
        /*0210*/ 	.word	0x00000060
        /*0214*/ 	.short	0x0100
        /*0216*/ 	.byte	0x09
	.zero		1


	//   ....[15]....
        /*0218*/ 	.word	0x000007f0
        /*021c*/ 	.word	0x000000ff
        /*0220*/ 	.word	0x00000080
        /*0224*/ 	.short	0x0100
        /*0226*/ 	.byte	0x09
	.zero		1


	//   ....[16]....
        /*0228*/ 	.word	0x00000800
        /*022c*/ 	.word	0x000000ff
        /*0230*/ 	.word	0x00000068
        /*0234*/ 	.short	0x0100
        /*0236*/ 	.byte	0x09
	.zero		1


	//   ....[17]....
        /*0238*/ 	.word	0x00000810
        /*023c*/ 	.word	0x000000ff
        /*0240*/ 	.word	0x00000088
        /*0244*/ 	.short	0x0100
        /*0246*/ 	.byte	0x09
	.zero		1


	//   ....[18]....
        /*0248*/ 	.word	0x000008f0
        /*024c*/ 	.word	0x000000ff
        /*0250*/ 	.word	0x00000090
        /*0254*/ 	.short	0x0100
        /*0256*/ 	.byte	0x08
	.zero		1


	//   ....[19]....
        /*0258*/ 	.word	0x00000900
        /*025c*/ 	.word	0x000000ff
        /*0260*/ 	.word	0x00000098
        /*0264*/ 	.short	0x0100
        /*0266*/ 	.byte	0x08
	.zero		1


	//   ....[20]....
        /*0268*/ 	.word	0x00000a30
        /*026c*/ 	.word	0x000000ff
        /*0270*/ 	.word	0x000000a0
        /*0274*/ 	.short	0x0100
        /*0276*/ 	.byte	0x08
	.zero		1


	//   ....[21]....
        /*0278*/ 	.word	0x00000a40
        /*027c*/ 	.word	0x000000ff
        /*0280*/ 	.word	0x000000b0
        /*0284*/ 	.short	0x0100
        /*0286*/ 	.byte	0x08
	.zero		1


	//   ....[22]....
        /*0288*/ 	.word	0x00000a50
        /*028c*/ 	.word	0x000000ff
        /*0290*/ 	.word	0x000000a8
        /*0294*/ 	.short	0x0100
        /*0296*/ 	.byte	0x08
	.zero		1


	//   ....[23]....
        /*0298*/ 	.word	0x00000a60
        /*029c*/ 	.word	0x000000ff
        /*02a0*/ 	.word	0x000000b8
        /*02a4*/ 	.short	0x0100
        /*02a6*/ 	.byte	0x08
	.zero		1


	//   ....[24]....
        /*02a8*/ 	.word	0x00000b80
        /*02ac*/ 	.word	0x000000ff
        /*02b0*/ 	.word	0x000000c0
        /*02b4*/ 	.short	0x0100
        /*02b6*/ 	.byte	0x09
	.zero		1


	//   ....[25]....
        /*02b8*/ 	.word	0x00000b90
        /*02bc*/ 	.word	0x000000ff
        /*02c0*/ 	.word	0x000000e0
        /*02c4*/ 	.short	0x0100
        /*02c6*/ 	.byte	0x09
	.zero		1


	//   ....[26]....
        /*02c8*/ 	.word	0x00000ba0
        /*02cc*/ 	.word	0x000000ff
        /*02d0*/ 	.word	0x000000c8
        /*02d4*/ 	.short	0x0100
        /*02d6*/ 	.byte	0x09
	.zero		1


	//   ....[27]....
        /*02d8*/ 	.word	0x00000bb0
        /*02dc*/ 	.word	0x000000ff
        /*02e0*/ 	.word	0x000000e8
        /*02e4*/ 	.short	0x0100
        /*02e6*/ 	.byte	0x09
	.zero		1


	//   ....[28]....
        /*02e8*/ 	.word	0x00000bc0
        /*02ec*/ 	.word	0x000000ff
        /*02f0*/ 	.word	0x000000d0
        /*02f4*/ 	.short	0x0100
        /*02f6*/ 	.byte	0x09
	.zero		1


	//   ....[29]....
        /*02f8*/ 	.word	0x00000bd0
        /*02fc*/ 	.word	0x000000ff
        /*0300*/ 	.word	0x000000f0
        /*0304*/ 	.short	0x0100
        /*0306*/ 	.byte	0x09
	.zero		1


	//   ....[30]....
        /*0308*/ 	.word	0x00000be0
        /*030c*/ 	.word	0x000000ff
        /*0310*/ 	.word	0x000000d8
        /*0314*/ 	.short	0x0100
        /*0316*/ 	.byte	0x09
	.zero		1


	//   ....[31]....
        /*0318*/ 	.word	0x00000bf0
        /*031c*/ 	.word	0x000000ff
        /*0320*/ 	.word	0x000000f8
        /*0324*/ 	.short	0x0100
        /*0326*/ 	.byte	0x09
	.zero		1


	//   ....[32]....
        /*0328*/ 	.word	0x00000ce0
        /*032c*/ 	.word	0x000000ff
        /*0330*/ 	.word	0x00000100
        /*0334*/ 	.short	0x0100
        /*0336*/ 	.byte	0x08
	.zero		1


	//   ....[33]....
        /*0338*/ 	.word	0x00000cf0
        /*033c*/ 	.word	0x000000ff
        /*0340*/ 	.word	0x00000110
        /*0344*/ 	.short	0x0100
        /*0346*/ 	.byte	0x08
	.zero		1


	//   ....[34]....
        /*0348*/ 	.word	0x00000d00
        /*034c*/ 	.word	0x000000ff
        /*0350*/ 	.word	0x00000108
        /*0354*/ 	.short	0x0100
        /*0356*/ 	.byte	0x08
	.zero		1


	//   ....[35]....
        /*0358*/ 	.word	0x00000d10
        /*035c*/ 	.word	0x000000ff
        /*0360*/ 	.word	0x00000118
        /*0364*/ 	.short	0x0100
        /*0366*/ 	.byte	0x08
	.zero		1


	//   ....[36]....
        /*0368*/ 	.word	0x00000e00
        /*036c*/ 	.word	0x000000ff
        /*0370*/ 	.word	0x00000120
        /*0374*/ 	.short	0x0100
        /*0376*/ 	.byte	0x07
	.zero		1


	//   ....[37]....
        /*0378*/ 	.word	0x00001810
        /*037c*/ 	.word	0x00000003
        /*0380*/ 	.word	0x00000110
        /*0384*/ 	.short	0x010a
        /*0386*/ 	.byte	0xff
	.zero		1


	//   ....[38]....
        /*0388*/ 	.word	0x00001840
        /*038c*/ 	.word	0x00000003
        /*0390*/ 	.word	0x00000100
        /*0394*/ 	.short	0x0101
        /*0396*/ 	.byte	0xff
	.zero		1


	//   ....[39]....
        /*0398*/ 	.word	0x00001940
        /*039c*/ 	.word	0x000000ff
        /*03a0*/ 	.word	0x00000028
        /*03a4*/ 	.short	0x010a
        /*03a6*/ 	.byte	0x08
	.zero		1


	//   ....[40]....
        /*03a8*/ 	.word	0x00001a00
        /*03ac*/ 	.word	0x000000ff
        /*03b0*/ 	.word	0x00000028
        /*03b4*/ 	.short	0x010a
        /*03b6*/ 	.byte	0x21
	.zero		1


	//   ....[41]....
        /*03b8*/ 	.word	0x00001bc0
        /*03bc*/ 	.word	0x000000ff
        /*03c0*/ 	.word	0x00000028
        /*03c4*/ 	.short	0x010a
        /*03c6*/ 	.byte	0x08
	.zero		1


	//   ....[42]....
        /*03c8*/ 	.word	0x00001ca0
        /*03cc*/ 	.word	0x000000ff
        /*03d0*/ 	.word	0x00000098
        /*03d4*/ 	.short	0x0101
        /*03d6*/ 	.byte	0x06
	.zero		1


	//   ....[43]....
        /*03d8*/ 	.word	0x00001cc0
        /*03dc*/ 	.word	0x000000ff
        /*03e0*/ 	.word	0x00000028
        /*03e4*/ 	.short	0x010a
        /*03e6*/ 	.byte	0x08
	.zero		1


	//   ....[44]....
        /*03e8*/ 	.word	0x00001d40
        /*03ec*/ 	.word	0x000000ff
        /*03f0*/ 	.word	0x00000028
        /*03f4*/ 	.short	0x010a
        /*03f6*/ 	.byte	0x11
	.zero		1


	//   ....[45]....
        /*03f8*/ 	.word	0x00001ed0
        /*03fc*/ 	.word	0x000000ff
        /*0400*/ 	.word	0x00000028
        /*0404*/ 	.short	0x010a
        /*0406*/ 	.byte	0x08
	.zero		1


	//   ....[46]....
        /*0408*/ 	.word	0x00002010
        /*040c*/ 	.word	0x00000002
        /*0410*/ 	.word	0x000000a0
        /*0414*/ 	.short	0x010a
        /*0416*/ 	.byte	0xff
	.zero		1


	//   ....[47]....
        /*0418*/ 	.word	0x000020d0
        /*041c*/ 	.word	0x00000002
        /*0420*/ 	.word	0x00000000
        /*0424*/ 	.short	0x0101
        /*0426*/ 	.byte	0xff
	.zero		1


	//   ....[48]....
        /*0428*/ 	.word	0x00002630
        /*042c*/ 	.word	0x000000ff
        /*0430*/ 	.word	0x00000000
        /*0434*/ 	.short	0x010a
        /*0436*/ 	.byte	0x04
	.zero		1


	//   ....[49]....
        /*0438*/ 	.word	0x000026c0
        /*043c*/ 	.word	0x000000ff
        /*0440*/ 	.word	0x00000000
        /*0444*/ 	.short	0x010a
        /*0446*/ 	.byte	0x04
	.zero		1


	//   ....[50]....
        /*0448*/ 	.word	0x00002750
        /*044c*/ 	.word	0x000000ff
        /*0450*/ 	.word	0x00000000
        /*0454*/ 	.short	0x010a
        /*0456*/ 	.byte	0x04
	.zero		1


	//   ....[51]....
        /*0458*/ 	.word	0x000027e0
        /*045c*/ 	.word	0x000000ff
        /*0460*/ 	.word	0x00000000
        /*0464*/ 	.short	0x010a
        /*0466*/ 	.byte	0x04
	.zero		1


	//   ....[52]....
        /*0468*/ 	.word	0x00002880
        /*046c*/ 	.word	0x00000000
        /*0470*/ 	.word	0x00000000
        /*0474*/ 	.short	0x010a
        /*0476*/ 	.byte	0xff
	.zero		1


	//   ....[53]....
        /*0478*/ 	.word	0x000029b0
        /*047c*/ 	.word	0x00000000
        /*0480*/ 	.word	0x00000100
        /*0484*/ 	.short	0x010a
        /*0486*/ 	.byte	0xff
	.zero		1


	//   ....[54]....
        /*0488*/ 	.word	0x00002a20
        /*048c*/ 	.word	0x00000004
        /*0490*/ 	.word	0x00000000
        /*0494*/ 	.short	0x0101
        /*0496*/ 	.byte	0xff
	.zero		1


	//   ....[55]....
        /*0498*/ 	.word	0x00002a40
        /*049c*/ 	.word	0x000000ff
        /*04a0*/ 	.word	0x000000b0
        /*04a4*/ 	.short	0x010a
        /*04a6*/ 	.byte	0x05
	.zero		1


	//   ....[56]....
        /*04a8*/ 	.word	0x00002b60
        /*04ac*/ 	.word	0x00000000
        /*04b0*/ 	.word	0x000000a0
        /*04b4*/ 	.short	0x010a
        /*04b6*/ 	.byte	0xff
	.zero		1


	//   ....[57]....
        /*04b8*/ 	.word	0x00002c60
        /*04bc*/ 	.word	0x00000000
        /*04c0*/ 	.word	0x00000000
        /*04c4*/ 	.short	0x0101
        /*04c6*/ 	.byte	0xff
	.zero		1


	//   ....[58]....
        /*04c8*/ 	.word	0x00002cf0
        /*04cc*/ 	.word	0x000000ff
        /*04d0*/ 	.word	0x000000b0
        /*04d4*/ 	.short	0x0106
        /*04d6*/ 	.byte	0x05
	.zero		1


	//   ....[59]....
        /*04d8*/ 	.word	0x00002d10
        /*04dc*/ 	.word	0x000000ff
        /*04e0*/ 	.word	0x000000b0
        /*04e4*/ 	.short	0x010a
        /*04e6*/ 	.byte	0x05
	.zero		1


	//   ....[60]....
        /*04e8*/ 	.word	0x00002da0
        /*04ec*/ 	.word	0x000000ff
        /*04f0*/ 	.word	0x000000b0
        /*04f4*/ 	.short	0x0106
        /*04f6*/ 	.byte	0x04
	.zero		1


	//   ....[61]....
        /*04f8*/ 	.word	0x00002de0
        /*04fc*/ 	.word	0x00000000
        /*0500*/ 	.word	0x000000b0
        /*0504*/ 	.short	0x010a
        /*0506*/ 	.byte	0xff
	.zero		1


	//   ....[62]....
        /*0508*/ 	.word	0x00003020
        /*050c*/ 	.word	0x000000ff
        /*0510*/ 	.word	0x00000008
        /*0514*/ 	.short	0x010a
        /*0516*/ 	.byte	0x06
	.zero		1


	//   ....[63]....
        /*0518*/ 	.word	0x00003040
        /*051c*/ 	.word	0x000000ff
        /*0520*/ 	.word	0x00000008
        /*0524*/ 	.short	0x010a
        /*0526*/ 	.byte	0x06
	.zero		1


	//   ....[64]....
        /*0528*/ 	.word	0x000031d0
        /*052c*/ 	.word	0x000000ff
        /*0530*/ 	.word	0x00000008
        /*0534*/ 	.short	0x010a
        /*0536*/ 	.byte	0x06
	.zero		1


	//   ....[65]....
        /*0538*/ 	.word	0x000031f0
        /*053c*/ 	.word	0x000000ff
        /*0540*/ 	.word	0x00000008
        /*0544*/ 	.short	0x010a
        /*0546*/ 	.byte	0x06
	.zero		1


	//   ....[66]....
        /*0548*/ 	.word	0x000032b0
        /*054c*/ 	.word	0x000000ff
        /*0550*/ 	.word	0x00000000
        /*0554*/ 	.short	0x0101
        /*0556*/ 	.byte	0x07
	.zero		1


	//   ....[67]....
        /*0558*/ 	.word	0x000035b0
        /*055c*/ 	.word	0x00000000
        /*0560*/ 	.word	0x000000a0
        /*0564*/ 	.short	0x010a
        /*0566*/ 	.byte	0xff
	.zero		1


	//   ....[68]....
        /*0568*/ 	.word	0x00003670
        /*056c*/ 	.word	0x00000000
        /*0570*/ 	.word	0x00000000
        /*0574*/ 	.short	0x0101
        /*0576*/ 	.byte	0xff
	.zero		1


	//   ....[69]....
        /*0578*/ 	.word	0x00003730
        /*057c*/ 	.word	0x000000ff
        /*0580*/ 	.word	0x00000000
        /*0584*/ 	.short	0x010a
        /*0586*/ 	.byte	0x06
	.zero		1


	//   ....[70]....
        /*0588*/ 	.word	0x00003740
        /*058c*/ 	.word	0x000000ff
        /*0590*/ 	.word	0x000000e0
        /*0594*/ 	.short	0x010a
        /*0596*/ 	.byte	0x0a
	.zero		1


	//   ....[71]....
        /*0598*/ 	.word	0x000037f0
        /*059c*/ 	.word	0x000000ff
        /*05a0*/ 	.word	0x00000000
        /*05a4*/ 	.short	0x010a
        /*05a6*/ 	.byte	0x09
	.zero		1


	//   ....[72]....
        /*05a8*/ 	.word	0x00003930
        /*05ac*/ 	.word	0x000000ff
        /*05b0*/ 	.word	0x00000000
        /*05b4*/ 	.short	0x010a
        /*05b6*/ 	.byte	0x06
	.zero		1


	//   ....[73]....
        /*05b8*/ 	.word	0x00003b80
        /*05bc*/ 	.word	0x000000ff
        /*05c0*/ 	.word	0x00000000
        /*05c4*/ 	.short	0x010a
        /*05c6*/ 	.byte	0x07
	.zero		1


	//   ....[74]....
        /*05c8*/ 	.word	0x00003c10
        /*05cc*/ 	.word	0x000000ff
        /*05d0*/ 	.word	0x00000000
        /*05d4*/ 	.short	0x010a
        /*05d6*/ 	.byte	0x07
	.zero		1


	//   ....[75]....
        /*05d8*/ 	.word	0x00003ca0
        /*05dc*/ 	.word	0x000000ff
        /*05e0*/ 	.word	0x00000000
        /*05e4*/ 	.short	0x010a
        /*05e6*/ 	.byte	0x07
	.zero		1


	//   ....[76]....
        /*05e8*/ 	.word	0x00003d40
        /*05ec*/ 	.word	0x00000000
        /*05f0*/ 	.word	0x00000000
        /*05f4*/ 	.short	0x010a
        /*05f6*/ 	.byte	0xff
	.zero		1


	//   ....[77]....
        /*05f8*/ 	.word	0x00003d80
        /*05fc*/ 	.word	0x00000000
        /*0600*/ 	.word	0x00000000
        /*0604*/ 	.short	0x010a
        /*0606*/ 	.byte	0xff
	.zero		1


	//   ....[78]....
        /*0608*/ 	.word	0x00003df0
        /*060c*/ 	.word	0x000000ff
        /*0610*/ 	.word	0x00000000
        /*0614*/ 	.short	0x0101
        /*0616*/ 	.byte	0x05
	.zero		1


	//   ....[79]....
        /*0618*/ 	.word	0x00003e30
        /*061c*/ 	.word	0x000000ff
        /*0620*/ 	.word	0x00000120
        /*0624*/ 	.short	0x010a
        /*0626*/ 	.byte	0x08
	.zero		1


	//   ....[80]....
        /*0628*/ 	.word	0x00003e80
        /*062c*/ 	.word	0x000000ff
        /*0630*/ 	.word	0x00000000
        /*0634*/ 	.short	0x0101
        /*0636*/ 	.byte	0x05
	.zero		1


	//   ....[81]....
        /*0638*/ 	.word	0x000042d0
        /*063c*/ 	.word	0x00000000
        /*0640*/ 	.word	0x000000a0
        /*0644*/ 	.short	0x010a
        /*0646*/ 	.byte	0xff
	.zero		1


	//   ....[82]....
        /*0648*/ 	.word	0x00004390
        /*064c*/ 	.word	0x00000000
        /*0650*/ 	.word	0x00000000
        /*0654*/ 	.short	0x0101
        /*0656*/ 	.byte	0xff
	.zero		1


	//   ....[83]....
        /*0658*/ 	.word	0x000046b0
        /*065c*/ 	.word	0x000000ff
        /*0660*/ 	.word	0x00000098
        /*0664*/ 	.short	0x010a
        /*0666*/ 	.byte	0x07
	.zero		1


	//   ....[84]....
        /*0668*/ 	.word	0x000048a0
        /*066c*/ 	.word	0x000000ff
        /*0670*/ 	.word	0x00000070
        /*0674*/ 	.short	0x010a
        /*0676*/ 	.byte	0x07
	.zero		1


	//   ....[85]....
        /*0678*/ 	.word	0x00004a90
        /*067c*/ 	.word	0x000000ff
        /*0680*/ 	.word	0x00000050
        /*0684*/ 	.short	0x010b
        /*0686*/ 	.byte	0x07
	.zero		1


	//   ....[86]....
        /*0688*/ 	.word	0x00004aa0
        /*068c*/ 	.word	0x000000ff
        /*0690*/ 	.word	0x00000000
        /*0694*/ 	.short	0x0101
        /*0696*/ 	.byte	0x0e
	.zero		1


	//   ....[87]....
        /*0698*/ 	.word	0x00004ac0
        /*069c*/ 	.word	0x000000ff
        /*06a0*/ 	.word	0x00000078
        /*06a4*/ 	.short	0x010a
        /*06a6*/ 	.byte	0x07
	.zero		1


	//   ....[88]....
        /*06a8*/ 	.word	0x00004c70
        /*06ac*/ 	.word	0x000000ff
        /*06b0*/ 	.word	0x00000058
        /*06b4*/ 	.short	0x010b
        /*06b6*/ 	.byte	0x07
	.zero		1


	//   ....[89]....
        /*06b8*/ 	.word	0x00004c80
        /*06bc*/ 	.word	0x000000ff
        /*06c0*/ 	.word	0x00000000
        /*06c4*/ 	.short	0x0101
        /*06c6*/ 	.byte	0x0e
	.zero		1


	//   ....[90]....
        /*06c8*/ 	.word	0x00004c90
        /*06cc*/ 	.word	0x000000ff
        /*06d0*/ 	.word	0x00000080
        /*06d4*/ 	.short	0x010a
        /*06d6*/ 	.byte	0x07
	.zero		1


	//   ....[91]....
        /*06d8*/ 	.word	0x00004ec0
        /*06dc*/ 	.word	0x000000ff
        /*06e0*/ 	.word	0x00000060
        /*06e4*/ 	.short	0x010b
        /*06e6*/ 	.byte	0x07
	.zero		1


	//   ....[92]....
        /*06e8*/ 	.word	0x00004f30
        /*06ec*/ 	.word	0x000000ff
        /*06f0*/ 	.word	0x00000000
        /*06f4*/ 	.short	0x0101
        /*06f6*/ 	.byte	0x0e
	.zero		1


	//   ....[93]....
        /*06f8*/ 	.word	0x00004f70
        /*06fc*/ 	.word	0x000000ff
        /*0700*/ 	.word	0x00000088
        /*0704*/ 	.short	0x010a
        /*0706*/ 	.byte	0x07
	.zero		1


	//   ....[94]....
        /*0708*/ 	.word	0x000051a0
        /*070c*/ 	.word	0x000000ff
        /*0710*/ 	.word	0x00000068
        /*0714*/ 	.short	0x010b
        /*0716*/ 	.byte	0x07
	.zero		1


	//   ....[95]....
        /*0718*/ 	.word	0x000051c0
        /*071c*/ 	.word	0x000000ff
        /*0720*/ 	.word	0x00000000
        /*0724*/ 	.short	0x0101
        /*0726*/ 	.byte	0x0d
	.zero		1


	//   ....[96]....
        /*0728*/ 	.word	0x000051f0
        /*072c*/ 	.word	0x000000ff
        /*0730*/ 	.word	0x00000070
        /*0734*/ 	.short	0x010a
        /*0736*/ 	.byte	0x07
	.zero		1


	//   ....[97]....
        /*0738*/ 	.word	0x00005210
        /*073c*/ 	.word	0x000000ff
        /*0740*/ 	.word	0x00000078
        /*0744*/ 	.short	0x010a
        /*0746*/ 	.byte	0x07
	.zero		1


	//   ....[98]....
        /*0748*/ 	.word	0x00005230
        /*074c*/ 	.word	0x000000ff
        /*0750*/ 	.word	0x00000080
        /*0754*/ 	.short	0x010a
        /*0756*/ 	.byte	0x07
	.zero		1


	//   ....[99]....
        /*0758*/ 	.word	0x00005270
        /*075c*/ 	.word	0x00000000
        /*0760*/ 	.word	0x00000088
        /*0764*/ 	.short	0x010a
        /*0766*/ 	.byte	0xff
	.zero		1


	//   ....[100]....
        /*0768*/ 	.word	0x000055c0
        /*076c*/ 	.word	0x00000000
        /*0770*/ 	.word	0x000000a0
        /*0774*/ 	.short	0x010a
        /*0776*/ 	.byte	0xff
	.zero		1


	//   ....[101]....
        /*0778*/ 	.word	0x000056d0
        /*077c*/ 	.word	0x00000000
        /*0780*/ 	.word	0x00000000
        /*0784*/ 	.short	0x0101
        /*0786*/ 	.byte	0xff
	.zero		1


	//   ....[102]....
        /*0788*/ 	.word	0x000060f0
        /*078c*/ 	.word	0x000000ff
        /*0790*/ 	.word	0x00000050
        /*0794*/ 	.short	0x010a
        /*0796*/ 	.byte	0x30
	.zero		1


	//   ....[103]....
        /*0798*/ 	.word	0x00006130
        /*079c*/ 	.word	0x0000004a
        /*07a0*/ 	.word	0x000000c0
        /*07a4*/ 	.short	0x010a
        /*07a6*/ 	.byte	0xff
	.zero		1


	//   ....[104]....
        /*07a8*/ 	.word	0x00006240
        /*07ac*/ 	.word	0x000000ff
        /*07b0*/ 	.word	0x00000050
        /*07b4*/ 	.short	0x010a
        /*07b6*/ 	.byte	0x30
	.zero		1


	//   ....[105]....
        /*07b8*/ 	.word	0x00006310
        /*07bc*/ 	.word	0x0000004a
        /*07c0*/ 	.word	0x000000c0
        /*07c4*/ 	.short	0x010a
        /*07c6*/ 	.byte	0xff
	.zero		1


	//   ....[106]....
        /*07c8*/ 	.word	0x00006ac0
        /*07cc*/ 	.word	0x00000000
        /*07d0*/ 	.word	0x00000000
        /*07d4*/ 	.short	0x0101
        /*07d6*/ 	.byte	0xff
	.zero		1


	//   ....[107]....
        /*07d8*/ 	.word	0x00006ad0
        /*07dc*/ 	.word	0x00000003
        /*07e0*/ 	.word	0x00000050
        /*07e4*/ 	.short	0x010a
        /*07e6*/ 	.byte	0xff
	.zero		1


	//   ....[108]....
        /*07e8*/ 	.word	0x00006b90
        /*07ec*/ 	.word	0x00000003
        /*07f0*/ 	.word	0x00000050
        /*07f4*/ 	.short	0x010a
        /*07f6*/ 	.byte	0xff
	.zero		1


	//   ....[109]....
        /*07f8*/ 	.word	0x00007380
        /*07fc*/ 	.word	0x00000052
        /*0800*/ 	.word	0x00000000
        /*0804*/ 	.short	0x0101
        /*0806*/ 	.byte	0xff
	.zero		1


	//   ....[110]....
        /*0808*/ 	.word	0x000073a0
        /*080c*/ 	.word	0x00000053
        /*0810*/ 	.word	0x00000050
        /*0814*/ 	.short	0x010a
        /*0816*/ 	.byte	0xff
	.zero		1


	//   ....[111]....
        /*0818*/ 	.word	0x00007450
        /*081c*/ 	.word	0x00000053
        /*0820*/ 	.word	0x00000050
        /*0824*/ 	.short	0x010a
        /*0826*/ 	.byte	0xff
	.zero		1


	//   ....[112]....
        /*0828*/ 	.word	0x00007c40
        /*082c*/ 	.word	0x00000052
        /*0830*/ 	.word	0x00000000
        /*0834*/ 	.short	0x0101
        /*0836*/ 	.byte	0xff
	.zero		1


	//   ....[113]....
        /*0838*/ 	.word	0x00007c60
        /*083c*/ 	.word	0x00000058
        /*0840*/ 	.word	0x00000050
        /*0844*/ 	.short	0x010a
        /*0846*/ 	.byte	0xff
	.zero		1


	//   ....[114]....
        /*0848*/ 	.word	0x00007d10
        /*084c*/ 	.word	0x00000058
        /*0850*/ 	.word	0x00000050
        /*0854*/ 	.short	0x010a
        /*0856*/ 	.byte	0xff
	.zero		1


	//   ....[115]....
        /*0858*/ 	.word	0x00008020
        /*085c*/ 	.word	0x0000004a
        /*0860*/ 	.word	0x00000000
        /*0864*/ 	.short	0x0101
        /*0866*/ 	.byte	0xff
	.zero		1


	//   ....[116]....
        /*0868*/ 	.word	0x00008550
        /*086c*/ 	.word	0x00000002
        /*0870*/ 	.word	0x00000000
        /*0874*/ 	.short	0x0101
        /*0876*/ 	.byte	0xff
	.zero		1


	//   ....[117]....
        /*0878*/ 	.word	0x000087c0
        /*087c*/ 	.word	0x000000ff
        /*0880*/ 	.word	0x00000000
        /*0884*/ 	.short	0x0101
        /*0886*/ 	.byte	0x04
	.zero		1


	//   ....[118]....
        /*0888*/ 	.word	0x000087e0
        /*088c*/ 	.word	0x00000003
        /*0890*/ 	.word	0x00000110
        /*0894*/ 	.short	0x010a
        /*0896*/ 	.byte	0xff
	.zero		1


	//   ....[119]....
        /*0898*/ 	.word	0x00008840
        /*089c*/ 	.word	0x00000002
        /*08a0*/ 	.word	0x00000028
        /*08a4*/ 	.short	0x010a
        /*08a6*/ 	.byte	0xff
	.zero		1


	//   ....[120]....
        /*08a8*/ 	.word	0x000088a0
        /*08ac*/ 	.word	0x00000002
        /*08b0*/ 	.word	0x00000028
        /*08b4*/ 	.short	0x010a
        /*08b6*/ 	.byte	0xff
	.zero		1


	//   ....[121]....
        /*08b8*/ 	.word	0x000088f0
        /*08bc*/ 	.word	0x00000002
        /*08c0*/ 	.word	0x000000a0
        /*08c4*/ 	.short	0x010a
        /*08c6*/ 	.byte	0xff
	.zero		1


	//   ....[122]....
        /*08c8*/ 	.word	0x00008950
        /*08cc*/ 	.word	0x00000000
        /*08d0*/ 	.word	0x00000000
        /*08d4*/ 	.short	0x010a
        /*08d6*/ 	.byte	0xff
	.zero		1


	//   ....[123]....
        /*08d8*/ 	.word	0x000089b0
        /*08dc*/ 	.word	0x00000000
        /*08e0*/ 	.word	0x00000000
        /*08e4*/ 	.short	0x010a
        /*08e6*/ 	.byte	0xff
	.zero		1


	//   ....[124]....
        /*08e8*/ 	.word	0x00008a10
        /*08ec*/ 	.word	0x00000000
        /*08f0*/ 	.word	0x00000000
        /*08f4*/ 	.short	0x010a
        /*08f6*/ 	.byte	0xff
	.zero		1


	//   ....[125]....
        /*08f8*/ 	.word	0x00008a70
        /*08fc*/ 	.word	0x00000000
        /*0900*/ 	.word	0x00000000
        /*0904*/ 	.short	0x010a
        /*0906*/ 	.byte	0xff
	.zero		1


	//   ....[126]....
        /*0908*/ 	.word	0x00008ac0
        /*090c*/ 	.word	0x00000000
        /*0910*/ 	.word	0x00000100
        /*0914*/ 	.short	0x010a
        /*0916*/ 	.byte	0xff
	.zero		1


	//   ....[127]....
        /*0918*/ 	.word	0x00008b20
        /*091c*/ 	.word	0x00000000
        /*0920*/ 	.word	0x000000b0
        /*0924*/ 	.short	0x010a
        /*0926*/ 	.byte	0xff
	.zero		1


	//   ....[128]....
        /*0928*/ 	.word	0x00008b70
        /*092c*/ 	.word	0x00000000
        /*0930*/ 	.word	0x000000a0
        /*0934*/ 	.short	0x010a
        /*0936*/ 	.byte	0xff
	.zero		1


	//   ....[129]....
        /*0938*/ 	.word	0x00008bd0
        /*093c*/ 	.word	0x00000000
        /*0940*/ 	.word	0x000000b0
        /*0944*/ 	.short	0x010a
        /*0946*/ 	.byte	0xff
	.zero		1


	//   ....[130]....
        /*0948*/ 	.word	0x00008c30
        /*094c*/ 	.word	0x00000004
        /*0950*/ 	.word	0x00000008
        /*0954*/ 	.short	0x010a
        /*0956*/ 	.byte	0xff
	.zero		1


	//   ....[131]....
        /*0958*/ 	.word	0x00008d10
        /*095c*/ 	.word	0x00000002
        /*0960*/ 	.word	0x00000008
        /*0964*/ 	.short	0x010a
        /*0966*/ 	.byte	0xff
	.zero		1


	//   ....[132]....
        /*0968*/ 	.word	0x00008d60
        /*096c*/ 	.word	0x00000000
        /*0970*/ 	.word	0x000000a0
        /*0974*/ 	.short	0x010a
        /*0976*/ 	.byte	0xff
	.zero		1


	//   ....[133]....
        /*0978*/ 	.word	0x00008dc0
        /*097c*/ 	.word	0x00000000
        /*0980*/ 	.word	0x000000e0
        /*0984*/ 	.short	0x010a
        /*0986*/ 	.byte	0xff
	.zero		1


	//   ....[134]....
        /*0988*/ 	.word	0x00008e20
        /*098c*/ 	.word	0x00000000
        /*0990*/ 	.word	0x00000000
        /*0994*/ 	.short	0x010a
        /*0996*/ 	.byte	0xff
	.zero		1


	//   ....[135]....
        /*0998*/ 	.word	0x00008e80
        /*099c*/ 	.word	0x00000000
        /*09a0*/ 	.word	0x00000000
        /*09a4*/ 	.short	0x010a
        /*09a6*/ 	.byte	0xff
	.zero		1


	//   ....[136]....
        /*09a8*/ 	.word	0x00008ee0
        /*09ac*/ 	.word	0x00000000
        /*09b0*/ 	.word	0x00000000
        /*09b4*/ 	.short	0x010a
        /*09b6*/ 	.byte	0xff
	.zero		1


	//   ....[137]....
        /*09b8*/ 	.word	0x00008f40
        /*09bc*/ 	.word	0x00000000
        /*09c0*/ 	.word	0x00000000
        /*09c4*/ 	.short	0x010a
        /*09c6*/ 	.byte	0xff
	.zero		1


	//   ....[138]....
        /*09c8*/ 	.word	0x00008fa0
        /*09cc*/ 	.word	0x00000000
        /*09d0*/ 	.word	0x00000120
        /*09d4*/ 	.short	0x010a
        /*09d6*/ 	.byte	0xff
	.zero		1


	//   ....[139]....
        /*09d8*/ 	.word	0x00008ff0
        /*09dc*/ 	.word	0x00000000
        /*09e0*/ 	.word	0x000000a0
        /*09e4*/ 	.short	0x010a
        /*09e6*/ 	.byte	0xff
	.zero		1


	//   ....[140]....
        /*09e8*/ 	.word	0x00009050
        /*09ec*/ 	.word	0x00000000
        /*09f0*/ 	.word	0x00000098
        /*09f4*/ 	.short	0x010a
        /*09f6*/ 	.byte	0xff
	.zero		1


	//   ....[141]....
        /*09f8*/ 	.word	0x000090b0
        /*09fc*/ 	.word	0x00000003
        /*0a00*/ 	.word	0x00000070
        /*0a04*/ 	.short	0x010a
        /*0a06*/ 	.byte	0xff
	.zero		1


	//   ....[142]....
        /*0a08*/ 	.word	0x00009110
        /*0a0c*/ 	.word	0x00000003
        /*0a10*/ 	.word	0x00000078
        /*0a14*/ 	.short	0x010a
        /*0a16*/ 	.byte	0xff
	.zero		1


	//   ....[143]....
        /*0a18*/ 	.word	0x00009170
        /*0a1c*/ 	.word	0x00000003
        /*0a20*/ 	.word	0x00000080
        /*0a24*/ 	.short	0x010a
        /*0a26*/ 	.byte	0xff
	.zero		1


	//   ....[144]....
        /*0a28*/ 	.word	0x000091d0
        /*0a2c*/ 	.word	0x00000003
        /*0a30*/ 	.word	0x00000088
        /*0a34*/ 	.short	0x010a
        /*0a36*/ 	.byte	0xff
	.zero		1


	//   ....[145]....
        /*0a38*/ 	.word	0x00009230
        /*0a3c*/ 	.word	0x00000000
        /*0a40*/ 	.word	0x00000070
        /*0a44*/ 	.short	0x010a
        /*0a46*/ 	.byte	0xff
	.zero		1


	//   ....[146]....
        /*0a48*/ 	.word	0x00009290
        /*0a4c*/ 	.word	0x00000000
        /*0a50*/ 	.word	0x00000078
        /*0a54*/ 	.short	0x010a
        /*0a56*/ 	.byte	0xff
	.zero		1


	//   ....[147]....
        /*0a58*/ 	.word	0x000092f0
        /*0a5c*/ 	.word	0x00000000
        /*0a60*/ 	.word	0x00000080
        /*0a64*/ 	.short	0x010a
        /*0a66*/ 	.byte	0xff
	.zero		1


	//   ....[148]....
        /*0a68*/ 	.word	0x00009340
        /*0a6c*/ 	.word	0x00000000
        /*0a70*/ 	.word	0x000000a0
        /*0a74*/ 	.short	0x010a
        /*0a76*/ 	.byte	0xff
	.zero		1


	//   ....[149]....
        /*0a78*/ 	.word	0x000093a0
        /*0a7c*/ 	.word	0x00000000
        /*0a80*/ 	.word	0x00000050
        /*0a84*/ 	.short	0x010a
        /*0a86*/ 	.byte	0xff
	.zero		1


	//   ....[150]....
        /*0a88*/ 	.word	0x000093f0
        /*0a8c*/ 	.word	0x0000004a
        /*0a90*/ 	.word	0x000000c0
        /*0a94*/ 	.short	0x010a
        /*0a96*/ 	.byte	0xff
	.zero		1


	//   ....[151]....
        /*0a98*/ 	.word	0x00009440
        /*0a9c*/ 	.word	0x00000003
        /*0aa0*/ 	.word	0x00000050
        /*0aa4*/ 	.short	0x010a
        /*0aa6*/ 	.byte	0xff
	.zero		1


	//   ....[152]....
        /*0aa8*/ 	.word	0x00009490
        /*0aac*/ 	.word	0x00000053
        /*0ab0*/ 	.word	0x00000050
        /*0ab4*/ 	.short	0x010a
        /*0ab6*/ 	.byte	0xff
	.zero		1


	//   ....[153]....
        /*0ab8*/ 	.word	0x000094e0
        /*0abc*/ 	.word	0x00000058
        /*0ac0*/ 	.word	0x00000050
        /*0ac4*/ 	.short	0x010a
        /*0ac6*/ 	.byte	0xff
	.zero		1


	//----- nvinfo : EIATTR_NUM_MBARRIERS
	.align		4
.L_47:
        /*0ac8*/ 	.byte	0x03, 0x38
        /*0aca*/ 	.short	0x0025


	//----- nvinfo : EIATTR_EXIT_INSTR_OFFSETS
	.align		4
        /*0acc*/ 	.byte	0x04, 0x1c
        /*0ace*/ 	.short	(.L_49 - .L_48)


	//   ....[0]....
.L_48:
        /*0ad0*/ 	.word	0x000028b0


	//   ....[1]....
        /*0ad4*/ 	.word	0x00002db0


	//   ....[2]....
        /*0ad8*/ 	.word	0x00002e10


	//   ....[3]....
        /*0adc*/ 	.word	0x000040b0


	//   ....[4]....
        /*0ae0*/ 	.word	0x000052a0


	//   ....[5]....
        /*0ae4*/ 	.word	0x000052e0


	//   ....[6]....
        /*0ae8*/ 	.word	0x000086b0


	//   ....[7]....
        /*0aec*/ 	.word	0x00008730


	//   ....[8]....
        /*0af0*/ 	.word	0x00008760


	//   ....[9]....
        /*0af4*/ 	.word	0x000087d0


	//----- nvinfo : EIATTR_MAX_THREADS
	.align		4
.L_49:
        /*0af8*/ 	.byte	0x04, 0x05
        /*0afa*/ 	.short	(.L_51 - .L_50)
.L_50:
        /*0afc*/ 	.word	0x00000100
        /*0b00*/ 	.word	0x00000001
        /*0b04*/ 	.word	0x00000001


	//----- nvinfo : EIATTR_CRS_STACK_SIZE
	.align		4
.L_51:
        /*0b08*/ 	.byte	0x04, 0x1e
        /*0b0a*/ 	.short	(.L_53 - .L_52)
.L_52:
        /*0b0c*/ 	.word	0x00000000


	//----- nvinfo : EIATTR_CBANK_PARAM_SIZE
	.align		4
.L_53:
        /*0b10*/ 	.byte	0x03, 0x19
        /*0b12*/ 	.short	0x0800


	//----- nvinfo : EIATTR_PARAM_CBANK
	.align		4
        /*0b14*/ 	.byte	0x04, 0x0a
        /*0b16*/ 	.short	(.L_55 - .L_54)
	.align		4
.L_54:
        /*0b18*/ 	.word	index@(.nv.constant0._ZN7cutlass13device_kernelINS_4gemm6kernel13GemmUniversalIN4cute5tupleIJiiiiEEENS1_10collective13CollectiveMmaINS1_35MainloopSm100TmaUmmaWarpSpecializedILi5ELi2ELi4ENS5_IJNS4_1CILi2EEENSA_ILi1EEESC_EEEEENS5_IJNSA_ILi128EEESF_NSA_ILi32EEEEEENS_10bfloat16_tENS5_IJlSC_lEEESI_SJ_NS4_8TiledMMAINS4_8MMA_AtomIJNS4_26SM100_MMA_F16BF16_2x1SM_SSISI_SI_fLi128ELi128ELNS4_4UMMA5MajorE0ELSO_0ELNSN_7ScaleInE0ELSP_0EEEEEENS4_6LayoutINS5_IJSC_SC_SC_EEENS5_IJNSA_ILi0EEESU_SU_EEEEENS5_IJNS4_10UnderscoreESX_SX_EEEEENS4_18SM100_TMA_2SM_LOADENS4_14ComposedLayoutINS4_7SwizzleILi2ELi4ELi3EEENS4_18smem_ptr_flag_bitsILi16EEENSS_INS5_IJNSA_ILi8EEESG_EEENS5_IJSG_SC_EEEEEEEvNS4_8identityES10_S1A_vS1B_EENS_8epilogue10collective18CollectiveEpilogueINS1D_23Sm100TmaWarpSpecializedILi4ELi2ELi16ELb1ELb0EEEJNS5_IJNSA_ILi64EEESF_SG_EEENS5_IJNSS_IS1I_SC_EENSS_INS5_IJNSA_ILi16EEESB_EEENS5_IJSC_S1I_EEEEEEEESI_SJ_SI_SJ_NS1D_6fusion15FusionCallbacksIS1H_NS1Q_17LinearCombinationISI_fSI_fLNS_15FloatRoundStyleE2EEES1J_S1P_JEEENS4_5SM1004TMEM4LOAD26SM100_TMEM_LOAD_32dp32b16xENS4_13SM90_TMA_LOADENS11_INS12_ILi1ELi4ELi3EEES15_NSS_INS5_IJS16_S1L_EEENS5_IJS1L_SC_EEEEEEENS4_39AutoVectorizingCopyWithAssumedAlignmentILi128EEENS4_14SM90_TMA_STOREES25_S27_S27_EEEvvEEEEvNT_6ParamsE)
        /*0b1c*/ 	.short	0x0380
        /*0b1e*/ 	.short	0x0800


	//----- nvinfo : EIATTR_SW_WAR
	.align		4
.L_55:
        /*0b20*/ 	.byte	0x04, 0x36
        /*0b22*/ 	.short	(.L_57 - .L_56)
.L_56:
        /*0b24*/ 	.word	0x00000008
.L_57:


//--------------------- .nv.callgraph             --------------------------
	.section	.nv.callgraph,"",@"SHT_CUDA_CALLGRAPH"
	.align	4
	.sectionentsize	8
	.align		4
        /*0000*/ 	.word	0x00000000
	.align		4
        /*0004*/ 	.word	0xffffffff
	.align		4
        /*0008*/ 	.word	index@(_ZN7cutlass13device_kernelINS_4gemm6kernel13GemmUniversalIN4cute5tupleIJiiiiEEENS1_10collective13CollectiveMmaINS1_35MainloopSm100TmaUmmaWarpSpecializedILi5ELi2ELi4ENS5_IJNS4_1CILi2EEENSA_ILi1EEESC_EEEEENS5_IJNSA_ILi128EEESF_NSA_ILi32EEEEEENS_10bfloat16_tENS5_IJlSC_lEEESI_SJ_NS4_8TiledMMAINS4_8MMA_AtomIJNS4_26SM100_MMA_F16BF16_2x1SM_SSISI_SI_fLi128ELi128ELNS4_4UMMA5MajorE0ELSO_0ELNSN_7ScaleInE0ELSP_0EEEEEENS4_6LayoutINS5_IJSC_SC_SC_EEENS5_IJNSA_ILi0EEESU_SU_EEEEENS5_IJNS4_10UnderscoreESX_SX_EEEEENS4_18SM100_TMA_2SM_LOADENS4_14ComposedLayoutINS4_7SwizzleILi2ELi4ELi3EEENS4_18smem_ptr_flag_bitsILi16EEENSS_INS5_IJNSA_ILi8EEESG_EEENS5_IJSG_SC_EEEEEEEvNS4_8identityES10_S1A_vS1B_EENS_8epilogue10collective18CollectiveEpilogueINS1D_23Sm100TmaWarpSpecializedILi4ELi2ELi16ELb1ELb0EEEJNS5_IJNSA_ILi64EEESF_SG_EEENS5_IJNSS_IS1I_SC_EENSS_INS5_IJNSA_ILi16EEESB_EEENS5_IJSC_S1I_EEEEEEEESI_SJ_SI_SJ_NS1D_6fusion15FusionCallbacksIS1H_NS1Q_17LinearCombinationISI_fSI_fLNS_15FloatRoundStyleE2EEES1J_S1P_JEEENS4_5SM1004TMEM4LOAD26SM100_TMEM_LOAD_32dp32b16xENS4_13SM90_TMA_LOADENS11_INS12_ILi1ELi4ELi3EEES15_NSS_INS5_IJS16_S1L_EEENS5_IJS1L_SC_EEEEEEENS4_39AutoVectorizingCopyWithAssumedAlignmentILi128EEENS4_14SM90_TMA_STOREES25_S27_S27_EEEvvEEEEvNT_6ParamsE)
	.align		4
        /*000c*/ 	.word	index@(__assertfail)
	.align		4
        /*0010*/ 	.word	0x00000000
	.align		4
        /*0014*/ 	.word	0xfffffffe
	.align		4
        /*0018*/ 	.word	0x00000000
	.align		4
        /*001c*/ 	.word	0xfffffffd
	.align		4
        /*0020*/ 	.word	0x00000000
	.align		4
        /*0024*/ 	.word	0xfffffffc


//--------------------- .nv.constant4             --------------------------
	.section	.nv.constant4,"a",@progbits
	.align	8
	.align		8
.nv.constant4:
        /*0000*/ 	.dword	__assertfail
	.align		8
        /*0008*/ 	.dword	__unnamed_1
	.align		8
        /*0010*/ 	.dword	__unnamed_2
	.align		8
        /*0018*/ 	.dword	_ZN39_INTERNAL_c9679dd6_4_k_cu_c2076155_85434cuda3std3__45__cpo5beginE
	.align		8
        /*0020*/ 	.dword	_ZN39_INTERNAL_c9679dd6_4_k_cu_c2076155_85434cuda3std3__45__cpo3endE
	.align		8
        /*0028*/ 	.dword	_ZN39_INTERNAL_c9679dd6_4_k_cu_c2076155_85434cuda3std3__45__cpo6cbeginE
	.align		8
        /*0030*/ 	.dword	_ZN39_INTERNAL_c9679dd6_4_k_cu_c2076155_85434cuda3std3__45__cpo4cendE
	.align		8
        /*0038*/ 	.dword	_ZN39_INTERNAL_c9679dd6_4_k_cu_c2076155_85434cuda3std3__441_GLOBAL__N__c9679dd6_4_k_cu_c2076155_85436ignoreE
	.align		8
        /*0040*/ 	.dword	_ZN39_INTERNAL_c9679dd6_4_k_cu_c2076155_85434cuda3std3__419piecewise_constructE
	.align		8
        /*0048*/ 	.dword	_ZN39_INTERNAL_c9679dd6_4_k_cu_c2076155_85434cuda3std3__48in_placeE
	.align		8
        /*0050*/ 	.dword	_ZN39_INTERNAL_c9679dd6_4_k_cu_c2076155_85434cuda3std6ranges3__45__cpo4swapE
	.align		8
        /*0058*/ 	.dword	_ZN39_INTERNAL_c9679dd6_4_k_cu_c2076155_85434cuda3std6ranges3__45__cpo9iter_moveE
	.align		8
        /*0060*/ 	.dword	_ZN39_INTERNAL_c9679dd6_4_k_cu_c2076155_85434cute7productE
	.align		8
        /*0068*/ 	.dword	_ZN39_INTERNAL_c9679dd6_4_k_cu_c2076155_85434cute1_E
	.align		8
        /*0070*/ 	.dword	$str$25
	.align		8
        /*0078*/ 	.dword	$str$26
	.align		8
        /*0080*/ 	.dword	$str$27
	.align		8
        /*0088*/ 	.dword	$str$28


//--------------------- .text._ZN7cutlass13device_kernelINS_4gemm6kernel13GemmUniversalIN4cute5tupleIJiiiiEEENS1_10collective13CollectiveMmaINS1_35MainloopSm100TmaUmmaWarpSpecializedILi5ELi2ELi4ENS5_IJNS4_1CILi2EEENSA_ILi1EEESC_EEEEENS5_IJNSA_ILi128EEESF_NSA_ILi32EEEEEENS_10bfloat16_tENS5_IJlSC_lEEESI_SJ_NS4_8TiledMMAINS4_8MMA_AtomIJNS4_26SM100_MMA_F16BF16_2x1SM_SSISI_SI_fLi128ELi128ELNS4_4UMMA5MajorE0ELSO_0ELNSN_7ScaleInE0ELSP_0EEEEEENS4_6LayoutINS5_IJSC_SC_SC_EEENS5_IJNSA_ILi0EEESU_SU_EEEEENS5_IJNS4_10UnderscoreESX_SX_EEEEENS4_18SM100_TMA_2SM_LOADENS4_14ComposedLayoutINS4_7SwizzleILi2ELi4ELi3EEENS4_18smem_ptr_flag_bitsILi16EEENSS_INS5_IJNSA_ILi8EEESG_EEENS5_IJSG_SC_EEEEEEEvNS4_8identityES10_S1A_vS1B_EENS_8epilogue10collective18CollectiveEpilogueINS1D_23Sm100TmaWarpSpecializedILi4ELi2ELi16ELb1ELb0EEEJNS5_IJNSA_ILi64EEESF_SG_EEENS5_IJNSS_IS1I_SC_EENSS_INS5_IJNSA_ILi16EEESB_EEENS5_IJSC_S1I_EEEEEEEESI_SJ_SI_SJ_NS1D_6fusion15FusionCallbacksIS1H_NS1Q_17LinearCombinationISI_fSI_fLNS_15FloatRoundStyleE2EEES1J_S1P_JEEENS4_5SM1004TMEM4LOAD26SM100_TMEM_LOAD_32dp32b16xENS4_13SM90_TMA_LOADENS11_INS12_ILi1ELi4ELi3EEES15_NSS_INS5_IJS16_S1L_EEENS5_IJS1L_SC_EEEEEEENS4_39AutoVectorizingCopyWithAssumedAlignmentILi128EEENS4_14SM90_TMA_STOREES25_S27_S27_EEEvvEEEEvNT_6ParamsE --------------------------
	.section	.text._ZN7cutlass13device_kernelINS_4gemm6kernel13GemmUniversalIN4cute5tupleIJiiiiEEENS1_10collective13CollectiveMmaINS1_35MainloopSm100TmaUmmaWarpSpecializedILi5ELi2ELi4ENS5_IJNS4_1CILi2EEENSA_ILi1EEESC_EEEEENS5_IJNSA_ILi128EEESF_NSA_ILi32EEEEEENS_10bfloat16_tENS5_IJlSC_lEEESI_SJ_NS4_8TiledMMAINS4_8MMA_AtomIJNS4_26SM100_MMA_F16BF16_2x1SM_SSISI_SI_fLi128ELi128ELNS4_4UMMA5MajorE0ELSO_0ELNSN_7ScaleInE0ELSP_0EEEEEENS4_6LayoutINS5_IJSC_SC_SC_EEENS5_IJNSA_ILi0EEESU_SU_EEEEENS5_IJNS4_10UnderscoreESX_SX_EEEEENS4_18SM100_TMA_2SM_LOADENS4_14ComposedLayoutINS4_7SwizzleILi2ELi4ELi3EEENS4_18smem_ptr_flag_bitsILi16EEENSS_INS5_IJNSA_ILi8EEESG_EEENS5_IJSG_SC_EEEEEEEvNS4_8identityES10_S1A_vS1B_EENS_8epilogue10collective18CollectiveEpilogueINS1D_23Sm100TmaWarpSpecializedILi4ELi2ELi16ELb1ELb0EEEJNS5_IJNSA_ILi64EEESF_SG_EEENS5_IJNSS_IS1I_SC_EENSS_INS5_IJNSA_ILi16EEESB_EEENS5_IJSC_S1I_EEEEEEEESI_SJ_SI_SJ_NS1D_6fusion15FusionCallbacksIS1H_NS1Q_17LinearCombinationISI_fSI_fLNS_15FloatRoundStyleE2EEES1J_S1P_JEEENS4_5SM1004TMEM4LOAD26SM100_TMEM_LOAD_32dp32b16xENS4_13SM90_TMA_LOADENS11_INS12_ILi1ELi4ELi3EEES15_NSS_INS5_IJS16_S1L_EEENS5_IJS1L_SC_EEEEEEENS4_39AutoVectorizingCopyWithAssumedAlignmentILi128EEENS4_14SM90_TMA_STOREES25_S27_S27_EEEvvEEEEvNT_6ParamsE,"ax",@progbits
	.align	128
.text._ZN7cutlass13device_kernelINS_4gemm6kernel13GemmUniversalIN4cute5tupleIJiiiiEEENS1_10collective13CollectiveMmaINS1_35MainloopSm100TmaUmmaWarpSpecializedILi5ELi2ELi4ENS5_IJNS4_1CILi2EEENSA_ILi1EEESC_EEEEENS5_IJNSA_ILi128EEESF_NSA_ILi32EEEEEENS_10bfloat16_tENS5_IJlSC_lEEESI_SJ_NS4_8TiledMMAINS4_8MMA_AtomIJNS4_26SM100_MMA_F16BF16_2x1SM_SSISI_SI_fLi128ELi128ELNS4_4UMMA5MajorE0ELSO_0ELNSN_7ScaleInE0ELSP_0EEEEEENS4_6LayoutINS5_IJSC_SC_SC_EEENS5_IJNSA_ILi0EEESU_SU_EEEEENS5_IJNS4_10UnderscoreESX_SX_EEEEENS4_18SM100_TMA_2SM_LOADENS4_14ComposedLayoutINS4_7SwizzleILi2ELi4ELi3EEENS4_18smem_ptr_flag_bitsILi16EEENSS_INS5_IJNSA_ILi8EEESG_EEENS5_IJSG_SC_EEEEEEEvNS4_8identityES10_S1A_vS1B_EENS_8epilogue10collective18CollectiveEpilogueINS1D_23Sm100TmaWarpSpecializedILi4ELi2ELi16ELb1ELb0EEEJNS5_IJNSA_ILi64EEESF_SG_EEENS5_IJNSS_IS1I_SC_EENSS_INS5_IJNSA_ILi16EEESB_EEENS5_IJSC_S1I_EEEEEEEESI_SJ_SI_SJ_NS1D_6fusion15FusionCallbacksIS1H_NS1Q_17LinearCombinationISI_fSI_fLNS_15FloatRoundStyleE2EEES1J_S1P_JEEENS4_5SM1004TMEM4LOAD26SM100_TMEM_LOAD_32dp32b16xENS4_13SM90_TMA_LOADENS11_INS12_ILi1ELi4ELi3EEES15_NSS_INS5_IJS16_S1L_EEENS5_IJS1L_SC_EEEEEEENS4_39AutoVectorizingCopyWithAssumedAlignmentILi128EEENS4_14SM90_TMA_STOREES25_S27_S27_EEEvvEEEEvNT_6ParamsE:
        .type           _ZN7cutlass13device_kernelINS_4gemm6kernel13GemmUniversalIN4cute5tupleIJiiiiEEENS1_10collective13CollectiveMmaINS1_35MainloopSm100TmaUmmaWarpSpecializedILi5ELi2ELi4ENS5_IJNS4_1CILi2EEENSA_ILi1EEESC_EEEEENS5_IJNSA_ILi128EEESF_NSA_ILi32EEEEEENS_10bfloat16_tENS5_IJlSC_lEEESI_SJ_NS4_8TiledMMAINS4_8MMA_AtomIJNS4_26SM100_MMA_F16BF16_2x1SM_SSISI_SI_fLi128ELi128ELNS4_4UMMA5MajorE0ELSO_0ELNSN_7ScaleInE0ELSP_0EEEEEENS4_6LayoutINS5_IJSC_SC_SC_EEENS5_IJNSA_ILi0EEESU_SU_EEEEENS5_IJNS4_10UnderscoreESX_SX_EEEEENS4_18SM100_TMA_2SM_LOADENS4_14ComposedLayoutINS4_7SwizzleILi2ELi4ELi3EEENS4_18smem_ptr_flag_bitsILi16EEENSS_INS5_IJNSA_ILi8EEESG_EEENS5_IJSG_SC_EEEEEEEvNS4_8identityES10_S1A_vS1B_EENS_8epilogue10collective18CollectiveEpilogueINS1D_23Sm100TmaWarpSpecializedILi4ELi2ELi16ELb1ELb0EEEJNS5_IJNSA_ILi64EEESF_SG_EEENS5_IJNSS_IS1I_SC_EENSS_INS5_IJNSA_ILi16EEESB_EEENS5_IJSC_S1I_EEEEEEEESI_SJ_SI_SJ_NS1D_6fusion15FusionCallbacksIS1H_NS1Q_17LinearCombinationISI_fSI_fLNS_15FloatRoundStyleE2EEES1J_S1P_JEEENS4_5SM1004TMEM4LOAD26SM100_TMEM_LOAD_32dp32b16xENS4_13SM90_TMA_LOADENS11_INS12_ILi1ELi4ELi3EEES15_NSS_INS5_IJS16_S1L_EEENS5_IJS1L_SC_EEEEEEENS4_39AutoVectorizingCopyWithAssumedAlignmentILi128EEENS4_14SM90_TMA_STOREES25_S27_S27_EEEvvEEEEvNT_6ParamsE,@function
        .size           _ZN7cutlass13device_kernelINS_4gemm6kernel13GemmUniversalIN4cute5tupleIJiiiiEEENS1_10collective13CollectiveMmaINS1_35MainloopSm100TmaUmmaWarpSpecializedILi5ELi2ELi4ENS5_IJNS4_1CILi2EEENSA_ILi1EEESC_EEEEENS5_IJNSA_ILi128EEESF_NSA_ILi32EEEEEENS_10bfloat16_tENS5_IJlSC_lEEESI_SJ_NS4_8TiledMMAINS4_8MMA_AtomIJNS4_26SM100_MMA_F16BF16_2x1SM_SSISI_SI_fLi128ELi128ELNS4_4UMMA5MajorE0ELSO_0ELNSN_7ScaleInE0ELSP_0EEEEEENS4_6LayoutINS5_IJSC_SC_SC_EEENS5_IJNSA_ILi0EEESU_SU_EEEEENS5_IJNS4_10UnderscoreESX_SX_EEEEENS4_18SM100_TMA_2SM_LOADENS4_14ComposedLayoutINS4_7SwizzleILi2ELi4ELi3EEENS4_18smem_ptr_flag_bitsILi16EEENSS_INS5_IJNSA_ILi8EEESG_EEENS5_IJSG_SC_EEEEEEEvNS4_8identityES10_S1A_vS1B_EENS_8epilogue10collective18CollectiveEpilogueINS1D_23Sm100TmaWarpSpecializedILi4ELi2ELi16ELb1ELb0EEEJNS5_IJNSA_ILi64EEESF_SG_EEENS5_IJNSS_IS1I_SC_EENSS_INS5_IJNSA_ILi16EEESB_EEENS5_IJSC_S1I_EEEEEEEESI_SJ_SI_SJ_NS1D_6fusion15FusionCallbacksIS1H_NS1Q_17LinearCombinationISI_fSI_fLNS_15FloatRoundStyleE2EEES1J_S1P_JEEENS4_5SM1004TMEM4LOAD26SM100_TMEM_LOAD_32dp32b16xENS4_13SM90_TMA_LOADENS11_INS12_ILi1ELi4ELi3EEES15_NSS_INS5_IJS16_S1L_EEENS5_IJS1L_SC_EEEEEEENS4_39AutoVectorizingCopyWithAssumedAlignmentILi128EEENS4_14SM90_TMA_STOREES25_S27_S27_EEEvvEEEEvNT_6ParamsE,(.L_x_200 - _ZN7cutlass13device_kernelINS_4gemm6kernel13GemmUniversalIN4cute5tupleIJiiiiEEENS1_10collective13CollectiveMmaINS1_35MainloopSm100TmaUmmaWarpSpecializedILi5ELi2ELi4ENS5_IJNS4_1CILi2EEENSA_ILi1EEESC_EEEEENS5_IJNSA_ILi128EEESF_NSA_ILi32EEEEEENS_10bfloat16_tENS5_IJlSC_lEEESI_SJ_NS4_8TiledMMAINS4_8MMA_AtomIJNS4_26SM100_MMA_F16BF16_2x1SM_SSISI_SI_fLi128ELi128ELNS4_4UMMA5MajorE0ELSO_0ELNSN_7ScaleInE0ELSP_0EEEEEENS4_6LayoutINS5_IJSC_SC_SC_EEENS5_IJNSA_ILi0EEESU_SU_EEEEENS5_IJNS4_10UnderscoreESX_SX_EEEEENS4_18SM100_TMA_2SM_LOADENS4_14ComposedLayoutINS4_7SwizzleILi2ELi4ELi3EEENS4_18smem_ptr_flag_bitsILi16EEENSS_INS5_IJNSA_ILi8EEESG_EEENS5_IJSG_SC_EEEEEEEvNS4_8identityES10_S1A_vS1B_EENS_8epilogue10collective18CollectiveEpilogueINS1D_23Sm100TmaWarpSpecializedILi4ELi2ELi16ELb1ELb0EEEJNS5_IJNSA_ILi64EEESF_SG_EEENS5_IJNSS_IS1I_SC_EENSS_INS5_IJNSA_ILi16EEESB_EEENS5_IJSC_S1I_EEEEEEEESI_SJ_SI_SJ_NS1D_6fusion15FusionCallbacksIS1H_NS1Q_17LinearCombinationISI_fSI_fLNS_15FloatRoundStyleE2EEES1J_S1P_JEEENS4_5SM1004TMEM4LOAD26SM100_TMEM_LOAD_32dp32b16xENS4_13SM90_TMA_LOADENS11_INS12_ILi1ELi4ELi3EEES15_NSS_INS5_IJS16_S1L_EEENS5_IJS1L_SC_EEEEEEENS4_39AutoVectorizingCopyWithAssumedAlignmentILi128EEENS4_14SM90_TMA_STOREES25_S27_S27_EEEvvEEEEvNT_6ParamsE)
        .other          _ZN7cutlass13device_kernelINS_4gemm6kernel13GemmUniversalIN4cute5tupleIJiiiiEEENS1_10collective13CollectiveMmaINS1_35MainloopSm100TmaUmmaWarpSpecializedILi5ELi2ELi4ENS5_IJNS4_1CILi2EEENSA_ILi1EEESC_EEEEENS5_IJNSA_ILi128EEESF_NSA_ILi32EEEEEENS_10bfloat16_tENS5_IJlSC_lEEESI_SJ_NS4_8TiledMMAINS4_8MMA_AtomIJNS4_26SM100_MMA_F16BF16_2x1SM_SSISI_SI_fLi128ELi128ELNS4_4UMMA5MajorE0ELSO_0ELNSN_7ScaleInE0ELSP_0EEEEEENS4_6LayoutINS5_IJSC_SC_SC_EEENS5_IJNSA_ILi0EEESU_SU_EEEEENS5_IJNS4_10UnderscoreESX_SX_EEEEENS4_18SM100_TMA_2SM_LOADENS4_14ComposedLayoutINS4_7SwizzleILi2ELi4ELi3EEENS4_18smem_ptr_flag_bitsILi16EEENSS_INS5_IJNSA_ILi8EEESG_EEENS5_IJSG_SC_EEEEEEEvNS4_8identityES10_S1A_vS1B_EENS_8epilogue10collective18CollectiveEpilogueINS1D_23Sm100TmaWarpSpecializedILi4ELi2ELi16ELb1ELb0EEEJNS5_IJNSA_ILi64EEESF_SG_EEENS5_IJNSS_IS1I_SC_EENSS_INS5_IJNSA_ILi16EEESB_EEENS5_IJSC_S1I_EEEEEEEESI_SJ_SI_SJ_NS1D_6fusion15FusionCallbacksIS1H_NS1Q_17LinearCombinationISI_fSI_fLNS_15FloatRoundStyleE2EEES1J_S1P_JEEENS4_5SM1004TMEM4LOAD26SM100_TMEM_LOAD_32dp32b16xENS4_13SM90_TMA_LOADENS11_INS12_ILi1ELi4ELi3EEES15_NSS_INS5_IJS16_S1L_EEENS5_IJS1L_SC_EEEEEEENS4_39AutoVectorizingCopyWithAssumedAlignmentILi128EEENS4_14SM90_TMA_STOREES25_S27_S27_EEEvvEEEEvNT_6ParamsE,@"STO_CUDA_ENTRY STV_DEFAULT"
_ZN7cutlass13device_kernelINS_4gemm6kernel13GemmUniversalIN4cute5tupleIJiiiiEEENS1_10collective13CollectiveMmaINS1_35MainloopSm100TmaUmmaWarpSpecializedILi5ELi2ELi4ENS5_IJNS4_1CILi2EEENSA_ILi1EEESC_EEEEENS5_IJNSA_ILi128EEESF_NSA_ILi32EEEEEENS_10bfloat16_tENS5_IJlSC_lEEESI_SJ_NS4_8TiledMMAINS4_8MMA_AtomIJNS4_26SM100_MMA_F16BF16_2x1SM_SSISI_SI_fLi128ELi128ELNS4_4UMMA5MajorE0ELSO_0ELNSN_7ScaleInE0ELSP_0EEEEEENS4_6LayoutINS5_IJSC_SC_SC_EEENS5_IJNSA_ILi0EEESU_SU_EEEEENS5_IJNS4_10UnderscoreESX_SX_EEEEENS4_18SM100_TMA_2SM_LOADENS4_14ComposedLayoutINS4_7SwizzleILi2ELi4ELi3EEENS4_18smem_ptr_flag_bitsILi16EEENSS_INS5_IJNSA_ILi8EEESG_EEENS5_IJSG_SC_EEEEEEEvNS4_8identityES10_S1A_vS1B_EENS_8epilogue10collective18CollectiveEpilogueINS1D_23Sm100TmaWarpSpecializedILi4ELi2ELi16ELb1ELb0EEEJNS5_IJNSA_ILi64EEESF_SG_EEENS5_IJNSS_IS1I_SC_EENSS_INS5_IJNSA_ILi16EEESB_EEENS5_IJSC_S1I_EEEEEEEESI_SJ_SI_SJ_NS1D_6fusion15FusionCallbacksIS1H_NS1Q_17LinearCombinationISI_fSI_fLNS_15FloatRoundStyleE2EEES1J_S1P_JEEENS4_5SM1004TMEM4LOAD26SM100_TMEM_LOAD_32dp32b16xENS4_13SM90_TMA_LOADENS11_INS12_ILi1ELi4ELi3EEES15_NSS_INS5_IJS16_S1L_EEENS5_IJS1L_SC_EEEEEEENS4_39AutoVectorizingCopyWithAssumedAlignmentILi128EEENS4_14SM90_TMA_STOREES25_S27_S27_EEEvvEEEEvNT_6ParamsE:
[----:B------:R-:W1:Y:S01]  /*0000*/  LDC R1, c[0x0][0x37c] ;  /* 0x0000df00ff017b82 */ /* 0x000e620000000800 */
[----:B------:R-:W2:Y:S01]  /*0010*/  S2R R72, SR_TID.X ;  /* 0x0000000000487919 */ /* 0x000ea20000002100 */
[----:B------:R-:W3:Y:S06]  /*0020*/  LDCU.64 UR6, c[0x0][0x890] ;  /* 0x00011200ff0677ac */ /* 0x000eec0008000a00 */
[----:B------:R-:W4:Y:S01]  /*0030*/  S2UR UR37, SR_CgaCtaId ;  /* 0x00000000002579c3 */ /* 0x000f220000008800 */
[----:B------:R-:W-:Y:S02]  /*0040*/  PRMT R59, RZ, 0x7610, R59 ;  /* 0x00007610ff3b7816 */ /* 0x000fe4000000003b */
[----:B------:R-:W-:Y:S01]  /*0050*/  ELECT P1, URZ, PT ;  /* 0x0000000000ff782f */ /* 0x000fe20003820000 */
[----:B------:R-:W1:Y:S01]  /*0060*/  LDCU.64 UR46, c[0x0][0x358] ;  /* 0x00006b00ff2e77ac */ /* 0x000e620008000a00 */
[----:B---3--:R-:W-:-:S04]  /*0070*/  UISETP.NE.U32.AND UP0, UPT, UR6, URZ, UPT ;  /* 0x000000ff0600728c */ /* 0x008fc8000bf05070 */
[----:B------:R-:W-:Y:S02]  /*0080*/  UISETP.NE.AND.EX UP0, UPT, UR7, URZ, UPT, UP0 ;  /* 0x000000ff0700728c */ /* 0x000fe4000bf05300 */
[----:B----4-:R-:W-:Y:S02]  /*0090*/  ULOP3.LUT UR5, UR37, 0x1, URZ, 0xc0, !UPT ;  /* 0x0000000125057892 */ /* 0x010fe4000f8ec0ff */
[----:B------:R-:W-:Y:S01]  /*00a0*/  ULOP3.LUT UR4, UR37, 0x1, URZ, 0x3c, !UPT ;  /* 0x0000000125047892 */ /* 0x000fe2000f8e3cff */
[----:B--2---:R-:W-:-:S05]  /*00b0*/  SHF.R.U32.HI R66, RZ, 0x5, R72 ;  /* 0x00000005ff427819 */ /* 0x004fca0000011648 */
[----:B------:R-:W2:Y:S02]  /*00c0*/  SHFL.IDX PT, R0, R66, RZ, 0x1f ;  /* 0x00001fff42007589 */ /* 0x000ea400000e0000 */
[----:B--2---:R-:W-:Y:S01]  /*00d0*/  R2UR UR10, R0 ;  /* 0x00000000000a72ca */ /* 0x004fe200000e0000 */
[----:B-1----:R-:W-:-:S14]  /*00e0*/  BRA.U UP0, `(.L_x_0) ;  /* 0x00000001002c7547 */ /* 0x002fdc000b800000 */
[----:B------:R-:W1:Y:S02]  /*00f0*/  LDCU.64 UR8, c[0x0][0x888] ;  /* 0x00011100ff0877ac */ /* 0x000e640008000a00 */
[----:B-1----:R-:W-:-:S04]  /*0100*/  UISETP.NE.U32.AND UP0, UPT, UR8, URZ, UPT ;  /* 0x000000ff0800728c */ /* 0x002fc8000bf05070 */
[----:B------:R-:W-:-:S09]  /*0110*/  UISETP.NE.AND.EX UP0, UPT, UR9, URZ, UPT, UP0 ;  /* 0x000000ff0900728c */ /* 0x000fd2000bf05300 */
[----:B------:R-:W-:Y:S05]  /*0120*/  BRA.U !UP0, `(.L_x_1) ;  /* 0x0000000108107547 */ /* 0x000fea000b800000 */
[----:B------:R-:W1:Y:S02]  /*0130*/  LDC.64 R2, c[0x0][0x888] ;  /* 0x00022200ff027b82 */ /* 0x000e640000000a00 */
[----:B-1----:R1:W5:Y:S01]  /*0140*/  LDG.E R35, desc[UR46][R2.64] ;  /* 0x0000002e02237981 */ /* 0x002362000c1e1900 */
[----:B------:R-:W-:Y:S01]  /*0150*/  HFMA2 R59, -RZ, RZ, 0, 5.9604644775390625e-08 ;  /* 0x00000001ff3b7431 */ /* 0x000fe200000001ff */
[----:B------:R-:W-:Y:S05]  /*0160*/  BRA `(.L_x_0) ;  /* 0x00000000000c7947 */ /* 0x000fea0003800000 */
.L_x_1:
[----:B------:R-:W1:Y:S01]  /*0170*/  LDCU UR8, c[0x0][0x880] ;  /* 0x00011000ff0877ac */ /* 0x000e620008000800 */
[----:B------:R-:W-:Y:S01]  /*0180*/  HFMA2 R59, -RZ, RZ, 0, 5.9604644775390625e-08 ;  /* 0x00000001ff3b7431 */ /* 0x000fe200000001ff */
[----:B-1----:R-:W-:-:S07]  /*0190*/  MOV R35, UR8 ;  /* 0x0000000800237c02 */ /* 0x002fce0008000f00 */
.L_x_0:
[----:B------:R-:W2:Y:S02]  /*01a0*/  LDCU.64 UR8, c[0x0][0x8b0] ;  /* 0x00011600ff0877ac */ /* 0x000ea40008000a00 */
[----:B--2---:R-:W-:-:S04]  /*01b0*/  UISETP.NE.U32.AND UP0, UPT, UR8, URZ, UPT ;  /* 0x000000ff0800728c */ /* 0x004fc8000bf05070 */
[----:B------:R-:W-:-:S09]  /*01c0*/  UISETP.NE.AND.EX UP0, UPT, UR9, URZ, UPT, UP0 ;  /* 0x000000ff0900728c */ /* 0x000fd2000bf05300 */
[----:B------:R-:W-:Y:S05]  /*01d0*/  BRA.U UP0, `(.L_x_2) ;  /* 0x0000000100247547 */ /* 0x000fea000b800000 */
[----:B------:R-:W2:Y:S02]  /*01e0*/  LDCU.64 UR8, c[0x0][0x8a8] ;  /* 0x00011500ff0877ac */ /* 0x000ea40008000a00 */
[----:B--2---:R-:W-:-:S04]  /*01f0*/  UISETP.NE.U32.AND UP0, UPT, UR8, URZ, UPT ;  /* 0x000000ff0800728c */ /* 0x004fc8000bf05070 */
[----:B------:R-:W-:-:S09]  /*0200*/  UISETP.NE.AND.EX UP0, UPT, UR9, URZ, UPT, UP0 ;  /* 0x000000ff0900728c */ /* 0x000fd2000bf05300 */
[----:B------:R-:W-:Y:S05]  /*0210*/  BRA.U !UP0, `(.L_x_3) ;  /* 0x00000001080c7547 */ /* 0x000fea000b800000 */
[----:B------:R-:W2:Y:S02]  /*0220*/  LDC.64 R32, c[0x0][0x8a8] ;  /* 0x00022a00ff207b82 */ /* 0x000ea40000000a00 */
[----:B--2---:R2:W5:Y:S01]  /*0230*/  LDG.E R32, desc[UR46][R32.64] ;  /* 0x0000002e20207981 */ /* 0x004562000c1e1900 */
[----:B------:R-:W-:Y:S05]  /*0240*/  BRA `(.L_x_2) ;  /* 0x0000000000087947 */ /* 0x000fea0003800000 */
.L_x_3:
[----:B------:R-:W2:Y:S02]  /*0250*/  LDCU UR8, c[0x0][0x8a0] ;  /* 0x00011400ff0877ac */ /* 0x000ea40008000800 */
[----:B--2---:R-:W-:Y:S02]  /*0260*/  MOV R32, UR8 ;  /* 0x0000000800207c02 */ /* 0x004fe40008000f00 */
.L_x_2:
[----:B------:R-:W-:Y:S01]  /*0270*/  IMAD.U32 R0, RZ, RZ, UR10 ;  /* 0x0000000aff007e24 */ /* 0x000fe2000f8e00ff */
[----:B------:R-:W-:Y:S04]  /*0280*/  BSSY.RECONVERGENT B0, `(.L_x_4) ;  /* 0x000000c000007945 */ /* 0x000fe80003800200 */
[C---:B------:R-:W-:Y:S02]  /*0290*/  ISETP.NE.OR P2, PT, R0.reuse, 0x1, !P1 ;  /* 0x000000010000780c */ /* 0x040fe40004f45670 */
[----:B------:R-:W-:-:S11]  /*02a0*/  ISETP.NE.OR P0, PT, R0, 0x3, !P1 ;  /* 0x000000030000780c */ /* 0x000fd60004f05670 */
[----:B------:R-:W-:Y:S05]  /*02b0*/  @P2 BRA `(.L_x_5) ;  /* 0x0000000000202947 */ /* 0x000fea0003800000 */
[----:B------:R-:W3:Y:S02]  /*02c0*/  LDCU.64 UR8, c[0x0][0x348] ;  /* 0x00006900ff0877ac */ /* 0x000ee40008000a00 */
[----:B---3--:R-:W-:Y:S02]  /*02d0*/  UIADD3 UR12, UP1, UPT, UR8, 0x80, URZ ;  /* 0x00000080080c7890 */ /* 0x008fe4000ff3e0ff */
[----:B------:R-:W-:Y:S02]  /*02e0*/  UIADD3 UR8, UP0, UPT, UR8, 0x180, URZ ;  /* 0x0000018008087890 */ /* 0x000fe4000ff1e0ff */
[----:B------:R-:W-:Y:S02]  /*02f0*/  UIADD3.X UR13, UPT, UPT, URZ, UR9, URZ, UP1, !UPT ;  /* 0x00000009ff0d7290 */ /* 0x000fe40008ffe4ff */
[----:B------:R-:W-:-:S07]  /*0300*/  UIADD3.X UR9, UPT, UPT, URZ, UR9, URZ, UP0, !UPT ;  /* 0x00000009ff097290 */ /* 0x000fce00087fe4ff */
[----:B------:R3:W-:Y:S02]  /*0310*/  UTMACCTL.PF [UR12] ;  /* 0x000000000c0079b9 */ /* 0x0007e40008040000 */
[----:B------:R3:W-:Y:S02]  /*0320*/  UTMACCTL.PF [UR8] ;  /* 0x00000000080079b9 */ /* 0x0007e40008040000 */
[----:B---3--:R-:W-:Y:S01]  /*0330*/  NOP ;  /* 0x0000000000007918 */ /* 0x008fe20000000000 */
.L_x_5:
[----:B------:R-:W-:Y:S05]  /*0340*/  BSYNC.RECONVERGENT B0 ;  /* 0x0000000000007941 */ /* 0x000fea0003800200 */
.L_x_4:
[----:B------:R-:W-:Y:S04]  /*0350*/  BSSY.RECONVERGENT B0, `(.L_x_6) ;  /* 0x000000a000007945 */ /* 0x000fe80003800200 */
        /* <DEDUP_REMOVED lines=9> */
.L_x_7:
[----:B------:R-:W-:Y:S05]  /*03f0*/  BSYNC.RECONVERGENT B0 ;  /* 0x0000000000007941 */ /* 0x000fea0003800200 */
.L_x_6:
[----:B------:R-:W3:Y:S01]  /*0400*/  LDCU.64 UR8, c[0x0][0x888] ;  /* 0x00011100ff0877ac */ /* 0x000ee20008000a00 */
[----:B------:R-:W-:Y:S02]  /*0410*/  UISETP.EQ.U32.AND UP1, UPT, UR6, URZ, UPT ;  /* 0x000000ff0600728c */ /* 0x000fe4000bf22070 */
[----:B------:R-:W-:Y:S02]  /*0420*/  UPLOP3.LUT UP5, UPT, UPT, UPT, UPT, 0x80, 0x8 ;  /* 0x000000000008789c */ /* 0x000fe40003faf070 */
[----:B---3--:R-:W-:-:S04]  /*0430*/  UISETP.NE.U32.AND UP0, UPT, UR8, URZ, UPT ;  /* 0x000000ff0800728c */ /* 0x008fc8000bf05070 */
[----:B------:R-:W-:-:S04]  /*0440*/  UISETP.NE.AND.EX UP0, UPT, UR9, URZ, UPT, UP0 ;  /* 0x000000ff0900728c */ /* 0x000fc8000bf05300 */
[----:B------:R-:W-:-:S04]  /*0450*/  UISETP.EQ.OR.EX UP2, UPT, UR7, URZ, !UP0, UP1 ;  /* 0x000000ff0700728c */ /* 0x000fc8000c742710 */
[----:B------:R-:W-:-:S05]  /*0460*/  UP2UR UR50, UPR, URZ, 0x4 ;  /* 0x00000004ff327883 */ /* 0x000fca0008000000 */
[----:B------:R-:W-:Y:S07]  /*0470*/  BRA.U !UP2, `(.L_x_8) ;  /* 0x000000010a207547 */ /* 0x000fee000b800000 */
[----:B------:R-:W-:Y:S01]  /*0480*/  UISETP.NE.U32.AND UP2, UPT, UR6, URZ, UPT ;  /* 0x000000ff0600728c */ /* 0x000fe2000bf45070 */
[----:B-----5:R-:W-:Y:S01]  /*0490*/  FSETP.NEU.AND P0, PT, R35, RZ, PT ;  /* 0x000000ff2300720b */ /* 0x020fe20003f0d000 */
[----:B------:R-:W-:Y:S02]  /*04a0*/  USEL UR6, URZ, 0xffffffff, UP0 ;  /* 0xffffffffff067887 */ /* 0x000fe40008000000 */
[----:B------:R-:W-:-:S10]  /*04b0*/  UISETP.NE.AND.EX UP2, UPT, UR7, URZ, UPT, UP2 ;  /* 0x000000ff0700728c */ /* 0x000fd4000bf45320 */
[----:B------:R-:W-:Y:S01]  /*04c0*/  VOTEU.ANY UP1, P0 ;  /* 0x0000000000ff7886 */ /* 0x000fe20000020100 */
[----:B------:R-:W-:-:S04]  /*04d0*/  @!UP2 USEL UR6, URZ, 0xffffffff, UP1 ;  /* 0xffffffffff06a887 */ /* 0x000fc80008800000 */
[----:B------:R-:W-:-:S04]  /*04e0*/  ULOP3.LUT UR6, UR6, 0x1, URZ, 0xc0, !UPT ;  /* 0x0000000106067892 */ /* 0x000fc8000f8ec0ff */
[----:B------:R-:W-:-:S11]  /*04f0*/  UISETP.NE.U32.AND UP5, UPT, UR6, 0x1, UPT ;  /* 0x000000010600788c */ /* 0x000fd6000bfa5070 */
.L_x_8:
[----:B------:R-:W3:Y:S01]  /*0500*/  SHFL.IDX PT, R0, R66, RZ, 0x1f ;  /* 0x00001fff42007589 */ /* 0x000ee200000e0000 */
[----:B------:R-:W-:-:S04]  /*0510*/  UISETP.NE.AND UP1, UPT, UR10, 0x2, UPT ;  /* 0x000000020a00788c */ /* 0x000fc8000bf25270 */
[----:B------:R-:W-:Y:S02]  /*0520*/  UISETP.EQ.AND UP2, UPT, UR5, URZ, !UP1 ;  /* 0x000000ff0500728c */ /* 0x000fe4000cf42270 */
[----:B------:R-:W-:-:S04]  /*0530*/  USEL UR6, URZ, 0x1, UP1 ;  /* 0x00000001ff067887 */ /* 0x000fc80008800000 */
[----:B------:R-:W-:Y:S02]  /*0540*/  PLOP3.LUT P5, PT, P1, PT, UP2, 0x80, 0x8 ;  /* 0x000000000008781c */ /* 0x000fe40000faf028 */
[----:B---3--:R-:W-:-:S13]  /*0550*/  ISETP.NE.AND P0, PT, R0, RZ, PT ;  /* 0x000000ff0000720c */ /* 0x008fda0003f05270 */
[----:B------:R-:W-:Y:S05]  /*0560*/  @P0 BRA `(.L_x_9) ;  /* 0x00000000004c0947 */ /* 0x000fea0003800000 */
[----:B------:R-:W-:Y:S01]  /*0570*/  UMOV UR8, 0x400 ;  /* 0x0000040000087882 */ /* 0x000fe20000000000 */
[----:B------:R-:W-:Y:S01]  /*0580*/  UMOV UR7, 0x1 ;  /* 0x0000000100077882 */ /* 0x000fe20000000000 */
[----:B------:R-:W-:Y:S02]  /*0590*/  ULEA UR8, UR37, UR8, 0x18 ;  /* 0x0000000825087291 */ /* 0x000fe4000f8ec0ff */
[----:B------:R-:W-:-:S04]  /*05a0*/  UIADD3 UR12, UPT, UPT, -UR7, 0x100000, URZ ;  /* 0x00100000070c7890 */ /* 0x000fc8000fffe1ff */
[----:B------:R-:W-:Y:S02]  /*05b0*/  USHF.L.U32 UR13, UR12, 0xb, URZ ;  /* 0x0000000b0c0d7899 */ /* 0x000fe400080006ff */
[----:B------:R-:W-:Y:S01]  /*05c0*/  USHF.L.U32 UR12, UR12, 0x1, URZ ;  /* 0x000000010c0c7899 */ /* 0x000fe200080006ff */
[----:B------:R-:W-:Y:S01]  /*05d0*/  ELECT P0, URZ, PT ;  /* 0x0000000000ff782f */ /* 0x000fe20003800000 */
[----:B------:R-:W3:Y:S10]  /*05e0*/  FENCE.VIEW.ASYNC.S ;  /* 0x00000000000073c6 */ /* 0x000ef40000000000 */
[----:B---3--:R3:W4:Y:S01]  /*05f0*/  SYNCS.EXCH.64 URZ, [UR8], UR12 ;  /* 0x0000000c08ff75b2 */ /* 0x0087220008000100 */
[----:B------:R3:W1:Y:S01]  /*0600*/  SYNCS.EXCH.64 URZ, [UR8+0x28], UR12 ;  /* 0x0000280c08ff75b2 */ /* 0x0006620008000100 */
        /* <DEDUP_REMOVED lines=8> */
[----:B------:R-:W-:Y:S01]  /*0690*/  NOP ;  /* 0x0000000000007918 */ /* 0x000fe20000000000 */
.L_x_9:
[----:B------:R-:W2:Y:S01]  /*06a0*/  SHFL.IDX PT, R0, R66, RZ, 0x1f ;  /* 0x00001fff42007589 */ /* 0x000ea200000e0000 */
[----:B------:R-:W-:Y:S01]  /*06b0*/  NOP ;  /* 0x0000000000007918 */ /* 0x000fe20000000000 */
[----:B--2---:R-:W-:-:S13]  /*06c0*/  ISETP.NE.AND P0, PT, R0, 0x1, PT ;  /* 0x000000010000780c */ /* 0x004fda0003f05270 */
[----:B------:R-:W-:Y:S05]  /*06d0*/  @P0 BRA `(.L_x_10) ;  /* 0x0000000000540947 */ /* 0x000fea0003800000 */
[----:B------:R-:W-:Y:S01]  /*06e0*/  UMOV UR9, 0x400 ;  /* 0x0000040000097882 */ /* 0x000fe20000000000 */
[----:B---3--:R-:W-:Y:S01]  /*06f0*/  UMOV UR8, 0x20 ;  /* 0x0000002000087882 */ /* 0x008fe20000000000 */
[----:B------:R-:W-:Y:S01]  /*0700*/  UMOV UR7, 0x80 ;  /* 0x0000008000077882 */ /* 0x000fe20000000000 */
[----:B------:R-:W-:Y:S02]  /*0710*/  ULEA UR9, UR37, UR9, 0x18 ;  /* 0x0000000925097291 */ /* 0x000fe4000f8ec0ff */
[----:B------:R-:W-:-:S04]  /*0720*/  UIADD3 UR12, UPT, UPT, -UR8, 0x100000, URZ ;  /* 0x00100000080c7890 */ /* 0x000fc8000fffe1ff */
[----:B------:R-:W-:Y:S02]  /*0730*/  USHF.L.U32 UR13, UR12, 0xb, URZ ;  /* 0x0000000b0c0d7899 */ /* 0x000fe400080006ff */
[----:B------:R-:W-:Y:S02]  /*0740*/  USHF.L.U32 UR12, UR12, 0x1, URZ ;  /* 0x000000010c0c7899 */ /* 0x000fe400080006ff */
[----:B------:R-:W-:-:S04]  /*0750*/  UIADD3 UR14, UPT, UPT, -UR7, 0x100000, URZ ;  /* 0x00100000070e7890 */ /* 0x000fc8000fffe1ff */
[----:B------:R-:W-:Y:S02]  /*0760*/  USHF.L.U32 UR15, UR14, 0xb, URZ ;  /* 0x0000000b0e0f7899 */ /* 0x000fe400080006ff */
[----:B------:R-:W-:Y:S01]  /*0770*/  USHF.L.U32 UR14, UR14, 0x1, URZ ;  /* 0x000000010e0e7899 */ /* 0x000fe200080006ff */
[----:B------:R-:W-:Y:S01]  /*0780*/  ELECT P0, URZ, PT ;  /* 0x0000000000ff782f */ /* 0x000fe20003800000 */
[----:B------:R-:W2:Y:S02]  /*0790*/  FENCE.VIEW.ASYNC.S ;  /* 0x00000000000073c6 */ /* 0x000ea40000000000 */
[----:B--2---:R2:W3:Y:S08]  /*07a0*/  SYNCS.EXCH.64 URZ, [UR9+0x50], UR12 ;  /* 0x0000500c09ff75b2 */ /* 0x0044f00008000100 */
        /* <DEDUP_REMOVED lines=8> */
.L_x_10:
[----:B------:R-:W4:Y:S01]  /*0830*/  SHFL.IDX PT, R0, R66, RZ, 0x1f ;  /* 0x00001fff42007589 */ /* 0x000f2200000e0000 */
[----:B------:R-:W-:Y:S01]  /*0840*/  NOP ;  /* 0x0000000000007918 */ /* 0x000fe20000000000 */
[----:B----4-:R-:W-:-:S13]  /*0850*/  ISETP.NE.AND P0, PT, R0, 0x3, PT ;  /* 0x000000030000780c */ /* 0x010fda0003f05270 */
[----:B------:R-:W-:Y:S05]  /*0860*/  @P0 BRA `(.L_x_11) ;  /* 0x00000000002c0947 */ /* 0x000fea0003800000 */
[----:B---3--:R-:W-:Y:S01]  /*0870*/  UMOV UR8, 0x400 ;  /* 0x0000040000087882 */ /* 0x008fe20000000000 */
[----:B------:R-:W-:Y:S01]  /*0880*/  UMOV UR7, 0x20 ;  /* 0x0000002000077882 */ /* 0x000fe20000000000 */
[----:B------:R-:W-:Y:S02]  /*0890*/  ULEA UR8, UR37, UR8, 0x18 ;  /* 0x0000000825087291 */ /* 0x000fe4000f8ec0ff */
[----:B--2---:R-:W-:-:S04]  /*08a0*/  UIADD3 UR12, UPT, UPT, -UR7, 0x100000, URZ ;  /* 0x00100000070c7890 */ /* 0x004fc8000fffe1ff */
[----:B------:R-:W-:Y:S02]  /*08b0*/  USHF.L.U32 UR13, UR12, 0xb, URZ ;  /* 0x0000000b0c0d7899 */ /* 0x000fe400080006ff */
[----:B------:R-:W-:Y:S01]  /*08c0*/  USHF.L.U32 UR12, UR12, 0x1, URZ ;  /* 0x000000010c0c7899 */ /* 0x000fe200080006ff */
[----:B------:R-:W-:Y:S01]  /*08d0*/  ELECT P0, URZ, PT ;  /* 0x0000000000ff782f */ /* 0x000fe20003800000 */
[----:B------:R-:W2:Y:S10]  /*08e0*/  FENCE.VIEW.ASYNC.S ;  /* 0x00000000000073c6 */ /* 0x000eb40000000000 */
[----:B--2---:R4:W2:Y:S01]  /*08f0*/  SYNCS.EXCH.64 URZ, [UR8+0x90], UR12 ;  /* 0x0000900c08ff75b2 */ /* 0x0048a20008000100 */
[----:B------:R4:W3:Y:S02]  /*0900*/  SYNCS.EXCH.64 URZ, [UR8+0x98], UR12 ;  /* 0x0000980c08ff75b2 */ /* 0x0008e40008000100 */
[----:B----4-:R-:W-:Y:S01]  /*0910*/  NOP ;  /* 0x0000000000007918 */ /* 0x010fe20000000000 */
.L_x_11:
[----:B------:R-:W4:Y:S01]  /*0920*/  SHFL.IDX PT, R0, R66, RZ, 0x1f ;  /* 0x00001fff42007589 */ /* 0x000f2200000e0000 */
[----:B------:R-:W-:Y:S01]  /*0930*/  NOP ;  /* 0x0000000000007918 */ /* 0x000fe20000000000 */
[----:B----4-:R-:W-:-:S13]  /*0940*/  ISETP.NE.AND P0, PT, R0, 0x4, PT ;  /* 0x000000040000780c */ /* 0x010fda0003f05270 */
[----:B------:R-:W-:Y:S05]  /*0950*/  @P0 BRA `(.L_x_12) ;  /* 0x0000000000480947 */ /* 0x000fea0003800000 */
[----:B--2---:R-:W-:Y:S01]  /*0960*/  UMOV UR9, 0x1e0 ;  /* 0x000001e000097882 */ /* 0x004fe20000000000 */
[----:B---3--:R-:W-:Y:S01]  /*0970*/  UMOV UR8, 0x400 ;  /* 0x0000040000087882 */ /* 0x008fe20000000000 */
[----:B------:R-:W-:Y:S01]  /*0980*/  USEL UR9, UR9, 0x1a0, UP5 ;  /* 0x000001a009097887 */ /* 0x000fe2000a800000 */
        /* <DEDUP_REMOVED lines=10> */
[----:B--2---:R4:W2:Y:S08]  /*0a30*/  SYNCS.EXCH.64 URZ, [UR8+0xa0], UR12 ;  /* 0x0000a00c08ff75b2 */ /* 0x0048b00008000100 */
[----:B------:R4:W3:Y:S01]  /*0a40*/  SYNCS.EXCH.64 URZ, [UR8+0xb0], UR14 ;  /* 0x0000b00e08ff75b2 */ /* 0x0008e20008000100 */
[----:B------:R4:W1:Y:S01]  /*0a50*/  SYNCS.EXCH.64 URZ, [UR8+0xa8], UR12 ;  /* 0x0000a80c08ff75b2 */ /* 0x0008620008000100 */
[----:B------:R4:W1:Y:S02]  /*0a60*/  SYNCS.EXCH.64 URZ, [UR8+0xb8], UR14 ;  /* 0x0000b80e08ff75b2 */ /* 0x0008640008000100 */
[----:B----4-:R-:W-:Y:S01]  /*0a70*/  NOP ;  /* 0x0000000000007918 */ /* 0x010fe20000000000 */
.L_x_12:
[----:B------:R-:W4:Y:S01]  /*0a80*/  SHFL.IDX PT, R0, R66, RZ, 0x1f ;  /* 0x00001fff42007589 */ /* 0x000f2200000e0000 */
[----:B------:R-:W-:Y:S01]  /*0a90*/  NOP ;  /* 0x0000000000007918 */ /* 0x000fe20000000000 */
[----:B----4-:R-:W-:-:S13]  /*0aa0*/  ISETP.NE.AND P0, PT, R0, 0x5, PT ;  /* 0x000000050000780c */ /* 0x010fda0003f05270 */
[----:B------:R-:W-:Y:S05]  /*0ab0*/  @P0 BRA `(.L_x_13) ;  /* 0x0000000000540947 */ /* 0x000fea0003800000 */
[----:B--2---:R-:W-:Y:S01]  /*0ac0*/  UMOV UR9, 0x400 ;  /* 0x0000040000097882 */ /* 0x004fe20000000000 */
        /* <DEDUP_REMOVED lines=14> */
[----:B------:R4:W1:Y:S01]  /*0bb0*/  SYNCS.EXCH.64 URZ, [UR9+0xe8], UR14 ;  /* 0x0000e80e09ff75b2 */ /* 0x0008620008000100 */
[----:B------:R4:W1:Y:S01]  /*0bc0*/  SYNCS.EXCH.64 URZ, [UR9+0xd0], UR12 ;  /* 0x0000d00c09ff75b2 */ /* 0x0008620008000100 */
[----:B------:R4:W1:Y:S01]  /*0bd0*/  SYNCS.EXCH.64 URZ, [UR9+0xf0], UR14 ;  /* 0x0000f00e09ff75b2 */ /* 0x0008620008000100 */
[----:B------:R4:W1:Y:S01]  /*0be0*/  SYNCS.EXCH.64 URZ, [UR9+0xd8], UR12 ;  /* 0x0000d80c09ff75b2 */ /* 0x0008620008000100 */
[----:B------:R4:W1:Y:S02]  /*0bf0*/  SYNCS.EXCH.64 URZ, [UR9+0xf8], UR14 ;  /* 0x0000f80e09ff75b2 */ /* 0x0008640008000100 */
[----:B----4-:R-:W-:Y:S01]  /*0c00*/  NOP ;  /* 0x0000000000007918 */ /* 0x010fe20000000000 */
.L_x_13:
[----:B------:R-:W4:Y:S01]  /*0c10*/  SHFL.IDX PT, R0, R66, RZ, 0x1f ;  /* 0x00001fff42007589 */ /* 0x000f2200000e0000 */
[----:B------:R-:W-:Y:S01]  /*0c20*/  ISETP.NE.OR P1, PT, RZ, UR10, !P1 ;  /* 0x0000000aff007c0c */ /* 0x000fe2000cf25670 */
        /* <DEDUP_REMOVED lines=12> */
[----:B------:R4:W3:Y:S01]  /*0cf0*/  SYNCS.EXCH.64 URZ, [UR8+0x110], UR12 ;  /* 0x0001100c08ff75b2 */ /* 0x0008e20008000100 */
[----:B------:R4:W1:Y:S01]  /*0d00*/  SYNCS.EXCH.64 URZ, [UR8+0x108], UR12 ;  /* 0x0001080c08ff75b2 */ /* 0x0008620008000100 */
[----:B------:R4:W1:Y:S02]  /*0d10*/  SYNCS.EXCH.64 URZ, [UR8+0x118], UR12 ;  /* 0x0001180c08ff75b2 */ /* 0x0008640008000100 */
[----:B----4-:R-:W-:Y:S01]  /*0d20*/  NOP ;  /* 0x0000000000007918 */ /* 0x010fe20000000000 */
.L_x_14:
[----:B------:R-:W-:Y:S01]  /*0d30*/  VOTEU.ALL UP1, P1 ;  /* 0x0000000000ff7886 */ /* 0x000fe20000820000 */
[----:B---3--:R-:W3:Y:S01]  /*0d40*/  LDCU UR8, c[0x0][0x36c] ;  /* 0x00006d80ff0877ac */ /* 0x008ee20008000800 */
[----:B------:R-:W-:Y:S01]  /*0d50*/  NOP ;  /* 0x0000000000007918 */ /* 0x000fe20000000000 */
[----:B------:R-:W-:Y:S01]  /*0d60*/  LOP3.LUT R10, R72, 0x1f, RZ, 0xc0, !PT ;  /* 0x0000001f480a7812 */ /* 0x000fe200078ec0ff */
[----:B--2---:R-:W-:Y:S01]  /*0d70*/  UMOV UR12, 0x20 ;  /* 0x00000020000c7882 */ /* 0x004fe20000000000 */
[----:B------:R-:W-:Y:S01]  /*0d80*/  @!UP1 UMOV UR7, 0x400 ;  /* 0x0000040000079882 */ /* 0x000fe20000000000 */
[----:B------:R-:W-:-:S04]  /*0d90*/  @!UP1 UIADD3 UR12, UPT, UPT, -UR12, 0x100000, URZ ;  /* 0x001000000c0c9890 */ /* 0x000fc8000fffe1ff */
[----:B------:R-:W-:Y:S02]  /*0da0*/  @!UP1 USHF.L.U32 UR13, UR12, 0xb, URZ ;  /* 0x0000000b0c0d9899 */ /* 0x000fe400080006ff */
[----:B------:R-:W-:Y:S02]  /*0db0*/  @!UP1 USHF.L.U32 UR12, UR12, 0x1, URZ ;  /* 0x000000010c0c9899 */ /* 0x000fe400080006ff */
[----:B------:R-:W-:Y:S01]  /*0dc0*/  @!UP1 ULEA UR7, UR37, UR7, 0x18 ;  /* 0x0000000725079291 */ /* 0x000fe2000f8ec0ff */
[----:B------:R-:W-:Y:S01]  /*0dd0*/  VOTEU.ALL UP1, P1 ;  /* 0x0000000000ff7886 */ /* 0x000fe20000820000 */
[----:B------:R-:W-:Y:S01]  /*0de0*/  UISETP.NE.AND UP4, UPT, UR10, URZ, UPT ;  /* 0x000000ff0a00728c */ /* 0x000fe2000bf85270 */
[----:B------:R-:W2:Y:S09]  /*0df0*/  FENCE.VIEW.ASYNC.S ;  /* 0x00000000000073c6 */ /* 0x000eb20000000000 */
[----:B--2---:R2:W4:Y:S01]  /*0e00*/  @!UP1 SYNCS.EXCH.64 URZ, [UR7+0x120], UR12 ;  /* 0x0001200c07ff95b2 */ /* 0x0045220008000100 */
[----:B---3--:R-:W-:-:S09]  /*0e10*/  UISETP.EQ.U32.AND UP1, UPT, UR8, 0x1, UPT ;  /* 0x000000010800788c */ /* 0x008fd2000bf22070 */
[----:B------:R-:W-:Y:S05]  /*0e20*/  BRA.U !UP1, `(.L_x_15) ;  /* 0x0000000109087547 */ /* 0x000fea000b800000 */
[----:B-1--4-:R-:W-:Y:S01]  /*0e30*/  UCGABAR_ARV ;  /* 0x00000000000079c7 */ /* 0x012fe20008000000 */
[----:B------:R-:W-:Y:S05]  /*0e40*/  BRA `(.L_x_16) ;  /* 0x0000000000047947 */ /* 0x000fea0003800000 */
.L_x_15:
[----:B-1--4-:R-:W-:Y:S01]  /*0e50*/  NOP ;  /* 0x0000000000007918 */ /* 0x012fe20000000000 */
.L_x_16:
[----:B------:R-:W1:Y:S01]  /*0e60*/  S2R R11, SR_CTAID.X ;  /* 0x00000000000b7919 */ /* 0x000e620000002500 */
[----:B------:R-:W-:-:S05]  /*0e70*/  CS2R.32 R60, SR_CgaSize ;  /* 0x00000000003c7805 */ /* 0x000fca0000008a00 */
[----:B------:R-:W-:-:S05]  /*0e80*/  IMAD R60, R60, -0xa0, RZ ;  /* 0xffffff603c3c7824 */ /* 0x000fca00078e02ff */
[----:B------:R-:W-:-:S14]  /*0e90*/  R2UR UR8, R60 ;  /* 0x000000003c0872ca */ /* 0x000fdc00000e0000 */
[----:B------:R-:W3:Y:S01]  /*0ea0*/  LDCU UR8, c[0x0][UR8+0x2b0] ;  /* 0x00005600080877ac */ /* 0x000ee20008000800 */
[----:B------:R-:W-:-:S05]  /*0eb0*/  CS2R.32 R0, SR_CgaSize ;  /* 0x0000000000007805 */ /* 0x000fca0000008a00 */
[----:B------:R-:W-:-:S06]  /*0ec0*/  IMAD R0, R0, -0xa0, RZ ;  /* 0xffffff6000007824 */ /* 0x000fcc00078e02ff */
[----:B------:R-:W4:Y:S01]  /*0ed0*/  LDC R0, c[0x0][R0+0x2a0] ;  /* 0x0000a80000007b82 */ /* 0x000f220000000800 */
[----:B------:R-:W-:Y:S01]  /*0ee0*/  PRMT R8, RZ, 0x7610, R8 ;  /* 0x00007610ff087816 */ /* 0x000fe20000000008 */
[----:B------:R-:W3:Y:S01]  /*0ef0*/  S2R R20, SR_CTAID.Y ;  /* 0x0000000000147919 */ /* 0x000ee20000002600 */
[----:B------:R-:W-:-:S05]  /*0f00*/  CS2R.32 R60, SR_CgaSize ;  /* 0x00000000003c7805 */ /* 0x000fca0000008a00 */
[----:B------:R-:W-:-:S05]  /*0f10*/  IMAD R60, R60, -0xa0, RZ ;  /* 0xffffff603c3c7824 */ /* 0x000fca00078e02ff */
[----:B--2---:R-:W-:-:S14]  /*0f20*/  R2UR UR7, R60 ;  /* 0x000000003c0772ca */ /* 0x004fdc00000e0000 */
[----:B------:R-:W2:Y:S01]  /*0f30*/  LDCU UR7, c[0x0][UR7+0x2b4] ;  /* 0x00005680070777ac */ /* 0x000ea20008000800 */
[----:B------:R-:W-:Y:S01]  /*0f40*/  UISETP.NE.AND UP2, UPT, UR10, 0x2, UPT ;  /* 0x000000020a00788c */ /* 0x000fe2000bf45270 */
[----:B------:R-:W3:Y:S01]  /*0f50*/  LDC R9, c[0x0][0xb24] ;  /* 0x0002c900ff097b82 */ /* 0x000ee20000000800 */
[----:B------:R-:W-:-:S05]  /*0f60*/  CS2R.32 R58, SR_CgaSize ;  /* 0x00000000003a7805 */ /* 0x000fca0000008a00 */
[----:B------:R-:W-:-:S06]  /*0f70*/  IMAD R58, R58, -0xa0, RZ ;  /* 0xffffff603a3a7824 */ /* 0x000fcc00078e02ff */
[----:B------:R-:W4:Y:S08]  /*0f80*/  LDC R58, c[0x0][R58+0x2a4] ;  /* 0x0000a9003a3a7b82 */ /* 0x000f300000000800 */
[----:B------:R-:W4:Y:S01]  /*0f90*/  LDC R26, c[0x0][0xb24] ;  /* 0x0002c900ff1a7b82 */ /* 0x000f220000000800 */
[----:B-1----:R-:W-:Y:S01]  /*0fa0*/  I2FP.F32.U32 R4, R11 ;  /* 0x0000000b00047245 */ /* 0x002fe20000201000 */
[----:B------:R-:W-:-:S06]  /*0fb0*/  IMAD.MOV.U32 R21, RZ, RZ, R11 ;  /* 0x000000ffff157224 */ /* 0x000fcc00078e000b */
[----:B------:R-:W1:Y:S01]  /*0fc0*/  S2UR UR36, SR_CTAID.Z ;  /* 0x00000000002479c3 */ /* 0x000e620000002700 */
[----:B---3--:R-:W-:Y:S02]  /*0fd0*/  ISETP.GE.AND P0, PT, R9, 0x1, PT ;  /* 0x000000010900780c */ /* 0x008fe40003f06270 */
[----:B------:R-:W-:Y:S01]  /*0fe0*/  I2FP.F32.U32 R2, R20 ;  /* 0x0000001400027245 */ /* 0x000fe20000201000 */
[----:B------:R-:W-:-:S04]  /*0ff0*/  FMUL R4, R4, UR8 ;  /* 0x0000000804047c20 */ /* 0x000fc80008400000 */
[----:B--2---:R-:W-:Y:S01]  /*1000*/  FMUL R2, R2, UR7 ;  /* 0x0000000702027c20 */ /* 0x004fe20008400000 */
[----:B------:R-:W2:Y:S01]  /*1010*/  F2I.U32.TRUNC.NTZ R60, R4 ;  /* 0x00000004003c7305 */ /* 0x000ea2000020f000 */
[----:B------:R-:W3:Y:S07]  /*1020*/  LDCU UR7, c[0x0][0xb30] ;  /* 0x00016600ff0777ac */ /* 0x000eee0008000800 */
[----:B------:R-:W1:Y:S01]  /*1030*/  F2I.U32.TRUNC.NTZ R3, R2 ;  /* 0x0000000200037305 */ /* 0x000e62000020f000 */
[----:B--2---:R-:W-:-:S04]  /*1040*/  IMAD.MOV R60, RZ, RZ, -R60 ;  /* 0x000000ffff3c7224 */ /* 0x004fc800078e0a3c */
[----:B----4-:R-:W-:Y:S01]  /*1050*/  IMAD R60, R0, R60, R11 ;  /* 0x0000003c003c7224 */ /* 0x010fe200078e020b */
[----:B------:R-:W-:Y:S01]  /*1060*/  PRMT R0, RZ, 0x7610, R0 ;  /* 0x00007610ff007816 */ /* 0x000fe20000000000 */
[----:B---3--:R-:W-:Y:S01]  /*1070*/  UISETP.NE.AND UP3, UPT, UR7, 0x1, UPT ;  /* 0x000000010700788c */ /* 0x008fe2000bf65270 */
[----:B-1----:R-:W-:-:S05]  /*1080*/  IADD3 R3, PT, PT, -R3, RZ, RZ ;  /* 0x000000ff03037210 */ /* 0x002fca0007ffe1ff */
[----:B------:R-:W-:Y:S01]  /*1090*/  IMAD R58, R58, R3, R20 ;  /* 0x000000033a3a7224 */ /* 0x000fe200078e0214 */
[----:B------:R-:W-:Y:S06]  /*10a0*/  BRA.U UP4, `(.L_x_17) ;  /* 0x0000000104247547 */ /* 0x000fec000b800000 */
[----:B------:R-:W-:Y:S01]  /*10b0*/  ISETP.NE.AND P1, PT, R58, RZ, PT ;  /* 0x000000ff3a00720c */ /* 0x000fe20003f25270 */
[----:B------:R-:W-:Y:S01]  /*10c0*/  IMAD.MOV.U32 R0, RZ, RZ, 0x3 ;  /* 0x00000003ff007424 */ /* 0x000fe200078e00ff */
[C---:B------:R-:W-:Y:S02]  /*10d0*/  LOP3.LUT R3, R60.reuse, 0xfffffffe, RZ, 0xc0, !PT ;  /* 0xfffffffe3c037812 */ /* 0x040fe400078ec0ff */
[----:B------:R-:W-:Y:S02]  /*10e0*/  ISETP.LT.U32.OR P1, PT, R60, 0x2, !P1 ;  /* 0x000000023c00780c */ /* 0x000fe40004f21470 */
[----:B------:R-:W-:Y:S02]  /*10f0*/  SHF.L.U32 R0, R0, R3, RZ ;  /* 0x0000000300007219 */ /* 0x000fe400000006ff */
[----:B------:R-:W-:Y:S02]  /*1100*/  SEL R5, RZ, 0x1, !P1 ;  /* 0x00000001ff057807 */ /* 0x000fe40004800000 */
[----:B------:R-:W-:-:S05]  /*1110*/  SEL R2, RZ, 0x2, !P1 ;  /* 0x00000002ff027807 */ /* 0x000fca0004800000 */
[----:B------:R-:W-:-:S05]  /*1120*/  IMAD.IADD R2, R5, 0x1, R2 ;  /* 0x0000000105027824 */ /* 0x000fca00078e0202 */
[----:B------:R-:W-:Y:S02]  /*1130*/  PRMT R8, R2, 0x7610, R8 ;  /* 0x0000761002087816 */ /* 0x000fe40000000008 */
.L_x_17:
[----:B------:R-:W-:Y:S05]  /*1140*/  @!P0 BRA `(.L_x_18) ;  /* 0x0000000000b88947 */ /* 0x000fea0003800000 */
[----:B------:R-:W1:Y:S01]  /*1150*/  LDC.64 R4, c[0x0][0xb18] ;  /* 0x0002c600ff047b82 */ /* 0x000e620000000a00 */
[----:B------:R-:W-:-:S07]  /*1160*/  ISETP.NE.AND P0, PT, R9, 0x1, PT ;  /* 0x000000010900780c */ /* 0x000fce0003f05270 */
[----:B------:R-:W2:Y:S08]  /*1170*/  LDC R14, c[0x0][0xb0c] ;  /* 0x0002c300ff0e7b82 */ /* 0x000eb00000000800 */
[----:B------:R-:W3:Y:S08]  /*1180*/  LDC R13, c[0x0][0x370] ;  /* 0x0000dc00ff0d7b82 */ /* 0x000ef00000000800 */
[----:B------:R-:W4:Y:S01]  /*1190*/  LDC R16, c[0x0][0x374] ;  /* 0x0000dd00ff107b82 */ /* 0x000f220000000800 */
[----:B-1----:R-:W-:-:S07]  /*11a0*/  ISETP.NE.AND P1, PT, R4, 0x1, PT ;  /* 0x000000010400780c */ /* 0x002fce0003f25270 */
[----:B------:R-:W3:Y:S01]  /*11b0*/  LDC.64 R6, c[0x0][0xb10] ;  /* 0x0002c400ff067b82 */ /* 0x000ee20000000a00 */
[----:B--2---:R-:W-:-:S07]  /*11c0*/  ISETP.NE.AND P2, PT, R14, 0x1, PT ;  /* 0x000000010e00780c */ /* 0x004fce0003f45270 */
[----:B------:R-:W1:Y:S08]  /*11d0*/  LDC R12, c[0x0][0xb20] ;  /* 0x0002c800ff0c7b82 */ /* 0x000e700000000800 */
[----:B------:R-:W2:Y:S01]  /*11e0*/  LDC.64 R2, c[0x0][0xb28] ;  /* 0x0002ca00ff027b82 */ /* 0x000ea20000000a00 */
[----:B----4-:R-:W-:-:S04]  /*11f0*/  IMAD.HI.U32 R15, R16, R5, RZ ;  /* 0x00000005100f7227 */ /* 0x010fc800078e00ff */
[----:B------:R-:W-:-:S04]  /*1200*/  IMAD.HI.U32 R5, R20, R5, RZ ;  /* 0x0000000514057227 */ /* 0x000fc800078e00ff */
[----:B---3--:R-:W-:-:S04]  /*1210*/  IMAD.HI.U32 R18, R13, R6, RZ ;  /* 0x000000060d127227 */ /* 0x008fc800078e00ff */
[C---:B------:R-:W-:Y:S01]  /*1220*/  IMAD.HI.U32 R22, R11.reuse, R6, RZ ;  /* 0x000000060b167227 */ /* 0x040fe200078e00ff */
[-C--:B------:R-:W-:Y:S02]  /*1230*/  @P2 SHF.R.U32.HI R13, RZ, R7.reuse, R18 ;  /* 0x00000007ff0d2219 */ /* 0x080fe40000011612 */
[-C--:B-1----:R-:W-:Y:S02]  /*1240*/  @P1 SHF.R.U32.HI R16, RZ, R12.reuse, R15 ;  /* 0x0000000cff101219 */ /* 0x082fe4000001160f */
[----:B------:R-:W-:Y:S02]  /*1250*/  SHF.R.U32.HI R5, RZ, R12, R5 ;  /* 0x0000000cff057219 */ /* 0x000fe40000011605 */
[----:B------:R-:W-:Y:S02]  /*1260*/  SHF.R.U32.HI R22, RZ, R7, R22 ;  /* 0x00000007ff167219 */ /* 0x000fe40000011616 */
[----:B------:R-:W-:Y:S01]  /*1270*/  SEL R5, R20, R5, !P1 ;  /* 0x0000000514057207 */ /* 0x000fe20004800000 */
[----:B--2---:R-:W-:Y:S01]  /*1280*/  IMAD.HI.U32 R18, R16, R2, RZ ;  /* 0x0000000210127227 */ /* 0x004fe200078e00ff */
[----:B------:R-:W-:-:S02]  /*1290*/  SEL R21, R11, R22, !P2 ;  /* 0x000000160b157207 */ /* 0x000fc40005000000 */
[----:B------:R-:W-:Y:S01]  /*12a0*/  IADD3 R7, PT, PT, -R5, RZ, RZ ;  /* 0x000000ff05077210 */ /* 0x000fe20007ffe1ff */
[----:B------:R-:W-:Y:S01]  /*12b0*/  IMAD.HI.U32 R6, R13, R2, RZ ;  /* 0x000000020d067227 */ /* 0x000fe200078e00ff */
[----:B------:R-:W-:-:S03]  /*12c0*/  @P0 SHF.R.U32.HI R16, RZ, R3, R18 ;  /* 0x00000003ff100219 */ /* 0x000fc60000011612 */
[----:B------:R-:W-:Y:S01]  /*12d0*/  IMAD R7, R4, R7, R20 ;  /* 0x0000000704077224 */ /* 0x000fe200078e0214 */
[----:B------:R-:W-:Y:S01]  /*12e0*/  @P0 SHF.R.U32.HI R13, RZ, R3, R6 ;  /* 0x00000003ff0d0219 */ /* 0x000fe20000011606 */
[----:B------:R-:W-:-:S04]  /*12f0*/  IMAD R16, R16, R9, RZ ;  /* 0x0000000910107224 */ /* 0x000fc800078e02ff */
[----:B------:R-:W-:Y:S01]  /*1300*/  IMAD R6, R13, R9, RZ ;  /* 0x000000090d067224 */ /* 0x000fe200078e02ff */
[----:B------:R-:W-:-:S04]  /*1310*/  ISETP.GE.AND P1, PT, R5, R16, PT ;  /* 0x000000100500720c */ /* 0x000fc80003f26270 */
[----:B------:R-:W-:Y:S01]  /*1320*/  ISETP.GE.OR P1, PT, R21, R6, P1 ;  /* 0x000000061500720c */ /* 0x000fe20000f26670 */
[----:B------:R-:W-:-:S05]  /*1330*/  IMAD.HI.U32 R6, R5, R2, RZ ;  /* 0x0000000205067227 */ /* 0x000fca00078e00ff */
[----:B------:R-:W-:-:S04]  /*1340*/  SHF.R.U32.HI R6, RZ, R3, R6 ;  /* 0x00000003ff067219 */ /* 0x000fc80000011606 */
[----:B------:R-:W-:-:S03]  /*1350*/  SEL R6, R5, R6, !P0 ;  /* 0x0000000605067207 */ /* 0x000fc60004000000 */
[----:B------:R-:W-:Y:S01]  /*1360*/  @!P1 IMAD.HI.U32 R12, R21, R2, RZ ;  /* 0x00000002150c9227 */ /* 0x000fe200078e00ff */
[----:B------:R-:W-:-:S04]  /*1370*/  IADD3 R2, PT, PT, -R6, RZ, RZ ;  /* 0x000000ff06027210 */ /* 0x000fc80007ffe1ff */
[----:B------:R-:W-:Y:S01]  /*1380*/  @!P1 SHF.R.U32.HI R12, RZ, R3, R12 ;  /* 0x00000003ff0c9219 */ /* 0x000fe2000001160c */
[----:B------:R-:W-:-:S03]  /*1390*/  IMAD R2, R9, R2, R5 ;  /* 0x0000000209027224 */ /* 0x000fc600078e0205 */
[----:B------:R-:W-:-:S05]  /*13a0*/  @!P1 SEL R3, R21, R12, !P0 ;  /* 0x0000000c15039207 */ /* 0x000fca0004000000 */
[--C-:B------:R-:W-:Y:S02]  /*13b0*/  @!P1 IMAD.IADD R6, R6, 0x1, -R3.reuse ;  /* 0x0000000106069824 */ /* 0x100fe400078e0a03 */
[----:B------:R-:W-:Y:S01]  /*13c0*/  @!P1 IMAD R3, R2, R13, R3 ;  /* 0x0000000d02039224 */ /* 0x000fe200078e0203 */
[----:B------:R-:W-:Y:S01]  /*13d0*/  IADD3 R2, PT, PT, -R21, RZ, RZ ;  /* 0x000000ff15027210 */ /* 0x000fe20007ffe1ff */
[----:B------:R-:W-:Y:S02]  /*13e0*/  @!P1 IMAD R5, R6, R9, R21 ;  /* 0x0000000906059224 */ /* 0x000fe400078e0215 */
[----:B------:R-:W-:Y:S02]  /*13f0*/  @!P1 IMAD.MOV.U32 R21, RZ, RZ, R3 ;  /* 0x000000ffff159224 */ /* 0x000fe400078e0003 */
[----:B------:R-:W-:Y:S02]  /*1400*/  IMAD R2, R14, R2, R11 ;  /* 0x000000020e027224 */ /* 0x000fe400078e020b */
[----:B------:R-:W-:-:S02]  /*1410*/  IMAD R20, R5, R4, R7 ;  /* 0x0000000405147224 */ /* 0x000fc400078e0207 */
[----:B------:R-:W-:Y:S02]  /*1420*/  IMAD R21, R21, R14, R2 ;  /* 0x0000000e15157224 */ /* 0x000fe400078e0202 */
.L_x_18:
[----:B------:R-:W-:Y:S05]  /*1430*/  BRA.U UP3, `(.L_x_19) ;  /* 0x0000000103407547 */ /* 0x000fea000b800000 */
[----:B------:R-:W1:Y:S08]  /*1440*/  LDC.64 R4, c[0x0][0xb10] ;  /* 0x0002c400ff047b82 */ /* 0x000e700000000a00 */
[----:B------:R-:W2:Y:S08]  /*1450*/  LDC.64 R2, c[0x0][0xb18] ;  /* 0x0002c600ff027b82 */ /* 0x000eb00000000a00 */
[----:B------:R-:W3:Y:S08]  /*1460*/  LDC R6, c[0x0][0xb20] ;  /* 0x0002c800ff067b82 */ /* 0x000ef00000000800 */
[----:B------:R-:W4:Y:S01]  /*1470*/  LDC R12, c[0x0][0xb0c] ;  /* 0x0002c300ff0c7b82 */ /* 0x000f220000000800 */
[----:B-1----:R-:W-:-:S05]  /*1480*/  IMAD.HI.U32 R4, R21, R4, RZ ;  /* 0x0000000415047227 */ /* 0x002fca00078e00ff */
[----:B------:R-:W-:Y:S01]  /*1490*/  SHF.R.U32.HI R4, RZ, R5, R4 ;  /* 0x00000005ff047219 */ /* 0x000fe20000011604 */
[----:B--2---:R-:W-:Y:S01]  /*14a0*/  IMAD.HI.U32 R3, R20, R3, RZ ;  /* 0x0000000314037227 */ /* 0x004fe200078e00ff */
[----:B------:R-:W-:-:S04]  /*14b0*/  ISETP.NE.AND P0, PT, R2, 0x1, PT ;  /* 0x000000010200780c */ /* 0x000fc80003f05270 */
[----:B---3--:R-:W-:-:S04]  /*14c0*/  SHF.R.U32.HI R3, RZ, R6, R3 ;  /* 0x00000006ff037219 */ /* 0x008fc80000011603 */
[----:B------:R-:W-:Y:S02]  /*14d0*/  SEL R3, R20, R3, !P0 ;  /* 0x0000000314037207 */ /* 0x000fe40004000000 */
[----:B----4-:R-:W-:-:S04]  /*14e0*/  ISETP.NE.AND P1, PT, R12, 0x1, PT ;  /* 0x000000010c00780c */ /* 0x010fc80003f25270 */
[----:B------:R-:W-:-:S05]  /*14f0*/  SEL R6, R21, R4, !P1 ;  /* 0x0000000415067207 */ /* 0x000fca0004800000 */
[----:B------:R-:W-:Y:S02]  /*1500*/  IMAD.IADD R4, R3, 0x1, -R6 ;  /* 0x0000000103047824 */ /* 0x000fe400078e0a06 */
[----:B------:R-:W-:Y:S02]  /*1510*/  IMAD.IADD R3, R6, 0x1, -R3 ;  /* 0x0000000106037824 */ /* 0x000fe400078e0a03 */
[----:B------:R-:W-:Y:S02]  /*1520*/  IMAD R21, R4, R12, R21 ;  /* 0x0000000c04157224 */ /* 0x000fe400078e0215 */
[----:B------:R-:W-:Y:S02]  /*1530*/  IMAD R20, R3, R2, R20 ;  /* 0x0000000203147224 */ /* 0x000fe400078e0214 */
.L_x_19:
[----:B------:R-:W-:Y:S05]  /*1540*/  BRA.U !UP1, `(.L_x_20) ;  /* 0x00000001090c7547 */ /* 0x000fea000b800000 */
[----:B------:R-:W-:Y:S01]  /*1550*/  UCGABAR_WAIT ;  /* 0x0000000000007dc7 */ /* 0x000fe20008000000 */
[----:B------:R-:W-:Y:S01]  /*1560*/  CCTL.IVALL ;  /* 0x00000000ff00798f */ /* 0x000fe20002000000 */
[----:B------:R-:W-:Y:S05]  /*1570*/  BRA `(.L_x_21) ;  /* 0x0000000000047947 */ /* 0x000fea0003800000 */
.L_x_20:
[----:B------:R-:W-:Y:S06]  /*1580*/  BAR.SYNC.DEFER_BLOCKING 0x0 ;  /* 0x0000000000007b1d */ /* 0x000fec0000010000 */
.L_x_21:
[----:B------:R-:W-:Y:S05]  /*1590*/  BRA.U UP2, `(.L_x_22) ;  /* 0x0000001102cc7547 */ /* 0x000fea000b800000 */
[----:B------:R-:W1:Y:S01]  /*15a0*/  LDCU UR4, c[0x0][0x38c] ;  /* 0x00007180ff0477ac */ /* 0x000e620008000800 */
[----:B------:R-:W2:Y:S01]  /*15b0*/  LDC R9, c[0x0][0x370] ;  /* 0x0000dc00ff097b82 */ /* 0x000ea20000000800 */
[----:B------:R-:W-:Y:S01]  /*15c0*/  IMAD.SHL.U32 R16, R11, 0x40, RZ ;  /* 0x000000400b107824 */ /* 0x000fe200078e00ff */
[----:B------:R-:W-:Y:S01]  /*15d0*/  PLOP3.LUT P1, PT, PT, PT, UP5, 0x80, 0x8 ;  /* 0x000000000008781c */ /* 0x000fe20003f2f058 */
[----:B------:R-:W-:Y:S01]  /*15e0*/  HFMA2 R12, -RZ, RZ, 0, 0 ;  /* 0x00000000ff0c7431 */ /* 0x000fe200000001ff */
[----:B------:R-:W-:Y:S01]  /*15f0*/  UISETP.NE.AND UP1, UPT, UR10, URZ, UPT ;  /* 0x000000ff0a00728c */ /* 0x000fe2000bf25270 */
[----:B------:R-:W-:Y:S01]  /*1600*/  ISETP.NE.AND P4, PT, R10, RZ, P5 ;  /* 0x000000ff0a00720c */ /* 0x000fe20002f85270 */
[----:B------:R-:W-:Y:S01]  /*1610*/  IMAD.MOV.U32 R15, RZ, RZ, 0x1 ;  /* 0x00000001ff0f7424 */ /* 0x000fe200078e00ff */
[----:B------:R-:W-:Y:S01]  /*1620*/  PLOP3.LUT P1, PT, P1, PT, PT, 0x8, 0x80 ;  /* 0x000000000080781c */ /* 0x000fe20000f2e170 */
[----:B------:R-:W3:Y:S01]  /*1630*/  LDC R0, c[0x0][0x374] ;  /* 0x0000dd00ff007b82 */ /* 0x000ee20000000800 */
[----:B------:R-:W-:Y:S01]  /*1640*/  IMAD.MOV.U32 R14, RZ, RZ, RZ ;  /* 0x000000ffff0e7224 */ /* 0x000fe200078e00ff */
[----:B------:R-:W-:Y:S01]  /*1650*/  MOV R8, 0x1 ;  /* 0x0000000100087802 */ /* 0x000fe20000000f00 */
[----:B------:R-:W-:Y:S01]  /*1660*/  IMAD.MOV.U32 R10, RZ, RZ, RZ ;  /* 0x000000ffff0a7224 */ /* 0x000fe200078e00ff */
[----:B------:R-:W-:Y:S01]  /*1670*/  LOP3.LUT R16, R16, 0x40, RZ, 0xc0, !PT ;  /* 0x0000004010107812 */ /* 0x000fe200078ec0ff */
[----:B------:R-:W4:Y:S01]  /*1680*/  LDCU.64 UR14, c[0x0][0x348] ;  /* 0x00006900ff0e77ac */ /* 0x000f220008000a00 */
[----:B-1----:R-:W-:-:S02]  /*1690*/  UIADD3 UR5, UPT, UPT, UR4, 0x1f, URZ ;  /* 0x0000001f04057890 */ /* 0x002fc4000fffe0ff */
[----:B------:R-:W-:Y:S02]  /*16a0*/  USEL UR22, UR6, 0x2, UP1 ;  /* 0x0000000206167887 */ /* 0x000fe40008800000 */
[----:B------:R-:W-:Y:S01]  /*16b0*/  USHF.R.S32.HI UR7, URZ, 0x1f, UR5 ;  /* 0x0000001fff077899 */ /* 0x000fe20008011405 */
[----:B------:R-:W-:-:S03]  /*16c0*/  UMOV UR23, URZ ;  /* 0x000000ff00177c82 */ /* 0x000fc60008000000 */
[----:B------:R-:W-:Y:S02]  /*16d0*/  ULEA.HI UR7, UR7, UR5, URZ, 0x5 ;  /* 0x0000000507077291 */ /* 0x000fe4000f8f28ff */
[----:B------:R-:W-:Y:S02]  /*16e0*/  UIADD3 UR5, UPT, UPT, UR4, -0x1, URZ ;  /* 0xffffffff04057890 */ /* 0x000fe4000fffe0ff */
[----:B------:R-:W-:Y:S02]  /*16f0*/  USHF.R.S32.HI UR7, URZ, 0x5, UR7 ;  /* 0x00000005ff077899 */ /* 0x000fe40008011407 */
[----:B------:R-:W-:Y:S02]  /*1700*/  UISETP.GE.U32.AND UP2, UPT, UR5, -0x3f, UPT ;  /* 0xffffffc10500788c */ /* 0x000fe4000bf46070 */
[----:B------:R-:W-:Y:S02]  /*1710*/  UISETP.LT.U32.AND UP0, UPT, UR7, 0x5, UPT ;  /* 0x000000050700788c */ /* 0x000fe4000bf01070 */
[----:B------:R-:W-:-:S02]  /*1720*/  UIADD3 UR4, UPT, UPT, UR4, 0x3e, URZ ;  /* 0x0000003e04047890 */ /* 0x000fc4000fffe0ff */
[----:B------:R-:W-:-:S04]  /*1730*/  USEL UR5, UR7, 0x5, UP0 ;  /* 0x0000000507057887 */ /* 0x000fc80008000000 */
[----:B------:R-:W-:Y:S02]  /*1740*/  UIADD3 UR21, UPT, UPT, UR5, -0x1, URZ ;  /* 0xffffffff05157890 */ /* 0x000fe4000fffe0ff */
[----:B------:R-:W-:Y:S02]  /*1750*/  @UP2 UIADD3 UR21, UPT, UPT, UR5, URZ, URZ ;  /* 0x000000ff05152290 */ /* 0x000fe4000fffe0ff */
[----:B------:R-:W-:Y:S02]  /*1760*/  UIADD3 UR24, UPT, UPT, UR7, -UR5, URZ ;  /* 0x8000000507187290 */ /* 0x000fe4000fffe0ff */
[----:B------:R-:W-:Y:S02]  /*1770*/  UIADD3 UR13, UPT, UPT, UR21, 0x1, URZ ;  /* 0x00000001150d7890 */ /* 0x000fe4000fffe0ff */
[----:B--2-4-:R-:W-:-:S12]  /*1780*/  UIADD3 UR21, UPT, UPT, -UR21, URZ, URZ ;  /* 0x000000ff15157290 */ /* 0x014fd8000fffe1ff */
.L_x_42:
[----:B------:R-:W-:Y:S01]  /*1790*/  UISETP.NE.AND UP0, UPT, UR37, URZ, UPT ;  /* 0x000000ff2500728c */ /* 0x000fe2000bf05270 */
[----:B------:R-:W1:Y:S08]  /*17a0*/  S2UR UR37, SR_CgaCtaId ;  /* 0x00000000002579c3 */ /* 0x000e700000008800 */
[----:B------:R-:W-:Y:S05]  /*17b0*/  BRA.U UP0, `(.L_x_23) ;  /* 0x0000000100347547 */ /* 0x000fea000b800000 */
[----:B------:R-:W2:Y:S01]  /*17c0*/  S2R R2, SR_CgaCtaId ;  /* 0x0000000000027919 */ /* 0x000ea20000008800 */
[----:B------:R-:W-:-:S04]  /*17d0*/  MOV R3, 0x400 ;  /* 0x0000040000037802 */ /* 0x000fc80000000f00 */
[----:B--2---:R-:W-:Y:S02]  /*17e0*/  LEA R3, R2, R3, 0x18 ;  /* 0x0000000302037211 */ /* 0x004fe400078ec0ff */
[----:B------:R-:W-:-:S03]  /*17f0*/  SHF.L.U32 R2, R8, 0x1f, RZ ;  /* 0x0000001f08027819 */ /* 0x000fc600000006ff */
[----:B------:R-:W-:-:S04]  /*1800*/  IMAD R3, R10, 0x8, R3 ;  /* 0x000000080a037824 */ /* 0x000fc800078e0203 */
[----:B------:R-:W2:Y:S02]  /*1810*/  SYNCS.PHASECHK.TRANS64.TRYWAIT P0, [R3+URZ+0x110], R2 ;  /* 0x00011002030075a7 */ /* 0x000ea400080011ff */
[----:B--2---:R-:W-:Y:S05]  /*1820*/  @!P0 BRA `(.L_x_24) ;  /* 0x0000006c00ec8947 */ /* 0x004fea0003800000 */
.L_x_150:
[----:B------:R-:W-:Y:S01]  /*1830*/  VIADD R10, R10, 0x1 ;  /* 0x000000010a0a7836 */ /* 0x000fe20000000000 */
[----:B------:R2:W-:Y:S04]  /*1840*/  SYNCS.ARRIVE.TRANS64.A1T0 RZ, [R3+URZ+0x100], RZ ;  /* 0x000100ff03ff79a7 */ /* 0x0005e800081000ff */
[----:B------:R-:W-:-:S04]  /*1850*/  ISETP.NE.AND P0, PT, R10, 0x2, PT ;  /* 0x000000020a00780c */ /* 0x000fc80003f05270 */
[----:B------:R-:W-:Y:S02]  /*1860*/  SEL R10, R10, RZ, P0 ;  /* 0x000000ff0a0a7207 */ /* 0x000fe40000000000 */
[----:B--2---:R-:W-:-:S04]  /*1870*/  SEL R3, RZ, 0x1, P0 ;  /* 0x00000001ff037807 */ /* 0x004fc80000000000 */
[----:B------:R-:W-:-:S07]  /*1880*/  LOP3.LUT R8, R8, R3, RZ, 0x3c, !PT ;  /* 0x0000000308087212 */ /* 0x000fce00078e3cff */
.L_x_23:
[----:B------:R-:W-:Y:S01]  /*1890*/  UMOV UR6, 0x400 ;  /* 0x0000040000067882 */ /* 0x000fe20000000000 */
[----:B------:R-:W-:Y:S01]  /*18a0*/  LEA.HI R3, R21, R21, RZ, 0x1 ;  /* 0x0000001515037211 */ /* 0x000fe200078f08ff */
[----:B-1----:R-:W-:Y:S01]  /*18b0*/  ULEA UR6, UR37, UR6, 0x18 ;  /* 0x0000000625067291 */ /* 0x002fe2000f8ec0ff */
[----:B------:R-:W-:Y:S01]  /*18c0*/  SHF.L.U32 R2, R15, 0x1f, RZ ;  /* 0x0000001f0f027819 */ /* 0x000fe200000006ff */
[----:B------:R-:W-:Y:S01]  /*18d0*/  UISETP.GE.U32.AND UP0, UPT, UR4, 0x3f, UPT ;  /* 0x0000003f0400788c */ /* 0x000fe2000bf06070 */
[C---:B------:R-:W-:Y:S01]  /*18e0*/  R2UR UR9, R16.reuse ;  /* 0x00000000100972ca */ /* 0x040fe200000e0000 */
[----:B------:R-:W-:Y:S01]  /*18f0*/  ULEA UR8, UR23, UR6, 0x3 ;  /* 0x0000000617087291 */ /* 0x000fe2000f8e18ff */
[----:B------:R-:W-:Y:S01]  /*1900*/  IMAD.SHL.U32 R3, R3, 0x40, RZ ;  /* 0x0000004003037824 */ /* 0x000fe200078e00ff */
[----:B------:R-:W-:Y:S01]  /*1910*/  R2UR UR11, R16 ;  /* 0x00000000100b72ca */ /* 0x000fe200000e0000 */
[----:B------:R-:W-:-:S03]  /*1920*/  UMOV UR25, URZ ;  /* 0x000000ff00197c82 */ /* 0x000fc60008000000 */
[----:B------:R-:W-:-:S03]  /*1930*/  R2UR UR35, R3 ;  /* 0x00000000032372ca */ /* 0x000fc600000e0000 */
[----:B------:R1:W2:Y:S01]  /*1940*/  SYNCS.PHASECHK.TRANS64.TRYWAIT P0, [UR8+0x28], R2 ;  /* 0x00002802ff0075a7 */ /* 0x0002a20008001108 */
[----:B------:R-:W-:-:S09]  /*1950*/  R2UR UR8, R20 ;  /* 0x00000000140872ca */ /* 0x000fd200000e0000 */
[----:B------:R-:W-:-:S04]  /*1960*/  ULOP3.LUT UR35, UR9, 0xffffff80, UR35, 0xf8, !UPT ;  /* 0xffffff8009237892 */ /* 0x000fc8000f8ef823 */
[----:B------:R-:W-:Y:S01]  /*1970*/  ULEA UR11, UR8, UR11, 0x7 ;  /* 0x0000000b080b7291 */ /* 0x000fe2000f8e38ff */
[----:B------:R-:W-:Y:S11]  /*1980*/  BRA.U !UP0, `(.L_x_25) ;  /* 0x0000000108bc7547 */ /* 0x000ff6000b800000 */
[----:B------:R-:W-:Y:S01]  /*1990*/  UMOV UR16, UR21 ;  /* 0x0000001500107c82 */ /* 0x000fe20008000000 */
[----:B------:R-:W-:Y:S01]  /*19a0*/  UMOV UR17, UR23 ;  /* 0x0000001700117c82 */ /* 0x000fe20008000000 */
[----:B------:R-:W-:-:S05]  /*19b0*/  UMOV UR34, URZ ;  /* 0x000000ff00227c82 */ /* 0x000fca0008000000 */
.L_x_31:
[----:B------:R-:W-:Y:S01]  /*19c0*/  ULEA UR33, UR17, UR6, 0x3 ;  /* 0x0000000611217291 */ /* 0x000fe2000f8e18ff */
[----:B------:R-:W-:Y:S01]  /*19d0*/  @P5 MOV R3, 0x4000 ;  /* 0x0000400000035802 */ /* 0x000fe20000000f00 */
[----:B-12-4-:R-:W-:Y:S10]  /*19e0*/  @P0 BRA `(.L_x_26) ;  /* 0x00000000000c0947 */ /* 0x016ff40003800000 */
[----:B------:R-:W-:-:S04]  /*19f0*/  SHF.L.U32 R5, R15, 0x1f, RZ ;  /* 0x0000001f0f057819 */ /* 0x000fc800000006ff */
[----:B------:R-:W2:Y:S02]  /*1a00*/  SYNCS.PHASECHK.TRANS64.TRYWAIT P0, [UR33+0x28], R5 ;  /* 0x00002805ff0075a7 */ /* 0x000ea40008001121 */
[----:B--2---:R-:W-:Y:S05]  /*1a10*/  @!P0 BRA `(.L_x_27) ;  /* 0x0000006c00848947 */ /* 0x004fea0003800000 */
.L_x_26:
[----:B------:R2:W-:Y:S01]  /*1a20*/  @P5 SYNCS.ARRIVE.TRANS64 RZ, [UR33], R3 ;  /* 0x00000003ffff59a7 */ /* 0x0005e20008000021 */
[----:B------:R-:W-:Y:S02]  /*1a30*/  ULOP3.LUT UR8, UR22, 0x2, URZ, 0xfc, !UPT ;  /* 0x0000000216087892 */ /* 0x000fe4000f8efcff */
[----:B------:R-:W-:Y:S02]  /*1a40*/  UIADD3 UR16, UPT, UPT, UR16, 0x1, URZ ;  /* 0x0000000110107890 */ /* 0x000fe4000fffe0ff */
[----:B------:R-:W-:Y:S02]  /*1a50*/  UISETP.NE.AND UP0, UPT, UR8, 0x2, UPT ;  /* 0x000000020800788c */ /* 0x000fe4000bf05270 */
[----:B------:R-:W-:-:S07]  /*1a60*/  UISETP.NE.AND UP2, UPT, UR16, 0x1, UPT ;  /* 0x000000011000788c */ /* 0x000fce000bf45270 */
[----:B------:R-:W-:Y:S05]  /*1a70*/  BRA.U UP0, `(.L_x_28) ;  /* 0x0000000100047547 */ /* 0x000fea000b800000 */
[----:B------:R-:W-:Y:S05]  /*1a80*/  BPT.TRAP 0x1 ;  /* 0x000000040000795c */ /* 0x000fea0000300000 */
.L_x_28:
[----:B------:R-:W-:Y:S04]  /*1a90*/  BSSY.RECONVERGENT B0, `(.L_x_29) ;  /* 0x0000003000007945 */ /* 0x000fe80003800200 */
[----:B------:R-:W-:Y:S05]  /*1aa0*/  @!P4 BRA `(.L_x_30) ;  /* 0x000000000004c947 */ /* 0x000fea0003800000 */
[----:B------:R-:W-:Y:S05]  /*1ab0*/  BPT.TRAP 0x1 ;  /* 0x000000040000795c */ /* 0x000fea0000300000 */
.L_x_30:
[----:B------:R-:W-:Y:S05]  /*1ac0*/  BSYNC.RECONVERGENT B0 ;  /* 0x0000000000007941 */ /* 0x000fea0003800200 */
.L_x_29:
[----:B------:R-:W-:Y:S02]  /*1ad0*/  UIADD3 UR23, UPT, UPT, UR17, 0x1, URZ ;  /* 0x0000000111177890 */ /* 0x000fe4000fffe0ff */
[----:B------:R-:W-:Y:S02]  /*1ae0*/  UIADD3 UR28, UP1, UPT, UR14, 0x80, URZ ;  /* 0x000000800e1c7890 */ /* 0x000fe4000ff3e0ff */
[----:B------:R-:W-:Y:S02]  /*1af0*/  UISETP.NE.AND UP0, UPT, UR23, 0x5, UPT ;  /* 0x000000051700788c */ /* 0x000fe4000bf05270 */
[----:B------:R-:W-:Y:S02]  /*1b00*/  ULOP3.LUT UR33, UR33, 0xfefffff8, URZ, 0xc0, !UPT ;  /* 0xfefffff821217892 */ /* 0x000fe4000f8ec0ff */
[----:B------:R-:W-:Y:S02]  /*1b10*/  USEL UR9, URZ, 0x1, UP0 ;  /* 0x00000001ff097887 */ /* 0x000fe40008000000 */
[----:B------:R-:W-:-:S02]  /*1b20*/  USEL UR23, UR23, URZ, UP0 ;  /* 0x000000ff17177287 */ /* 0x000fc40008000000 */
[----:B------:R-:W-:Y:S02]  /*1b30*/  UIADD3 UR26, UP0, UPT, UR14, 0x180, URZ ;  /* 0x000001800e1a7890 */ /* 0x000fe4000ff1e0ff */
[----:B------:R-:W-:Y:S01]  /*1b40*/  ULEA UR8, UR23, UR6, 0x3 ;  /* 0x0000000617087291 */ /* 0x000fe2000f8e18ff */
[----:B------:R-:W-:Y:S01]  /*1b50*/  LOP3.LUT R15, R15, UR9, RZ, 0x3c, !PT ;  /* 0x000000090f0f7c12 */ /* 0x000fe2000f8e3cff */
[----:B------:R-:W-:Y:S02]  /*1b60*/  UIADD3.X UR29, UPT, UPT, URZ, UR15, URZ, UP1, !UPT ;  /* 0x0000000fff1d7290 */ /* 0x000fe40008ffe4ff */
[----:B------:R-:W-:Y:S01]  /*1b70*/  UIADD3.X UR27, UPT, UPT, URZ, UR15, URZ, UP0, !UPT ;  /* 0x0000000fff1b7290 */ /* 0x000fe200087fe4ff */
[----:B-1----:R-:W-:Y:S01]  /*1b80*/  SHF.L.U32 R2, R15, 0x1f, RZ ;  /* 0x0000001f0f027819 */ /* 0x002fe200000006ff */
[----:B------:R-:W-:Y:S01]  /*1b90*/  UMOV UR18, 0x0 ;  /* 0x0000000000127882 */ /* 0x000fe20000000000 */
[----:B------:R-:W-:Y:S01]  /*1ba0*/  UMOV UR19, 0x10000000 ;  /* 0x1000000000137882 */ /* 0x000fe20000000000 */
[----:B------:R-:W-:Y:S01]  /*1bb0*/  UMOV UR10, UR34 ;  /* 0x00000022000a7c82 */ /* 0x000fe20008000000 */
[----:B------:R4:W1:Y:S01]  /*1bc0*/  SYNCS.PHASECHK.TRANS64.TRYWAIT P0, [UR8+0x28], R2 ;  /* 0x00002802ff0075a7 */ /* 0x0008620008001108 */
[----:B------:R-:W-:Y:S01]  /*1bd0*/  ULEA UR8, UR17, UR6, 0xc ;  /* 0x0000000611087291 */ /* 0x000fe2000f8e60ff */
[----:B------:R-:W-:Y:S01]  /*1be0*/  UMOV UR12, UR36 ;  /* 0x00000024000c7c82 */ /* 0x000fe20008000000 */
[----:B------:R-:W-:-:S02]  /*1bf0*/  UMOV UR9, UR33 ;  /* 0x0000002100097c82 */ /* 0x000fc40008000000 */
[----:B------:R-:W-:Y:S02]  /*1c00*/  UIADD3 UR32, UPT, UPT, UR8, 0x4300, URZ ;  /* 0x0000430008207890 */ /* 0x000fe4000fffe0ff */
[----:B------:R-:W-:Y:S01]  /*1c10*/  UIADD3 UR8, UPT, UPT, UR8, 0x9300, URZ ;  /* 0x0000930008087890 */ /* 0x000fe2000fffe0ff */
[----:B------:R-:W-:Y:S01]  /*1c20*/  UMOV UR25, UR13 ;  /* 0x0000000d00197c82 */ /* 0x000fe20008000000 */
[----:B------:R-:W-:-:S05]  /*1c30*/  UMOV UR17, UR23 ;  /* 0x0000001700117c82 */ /* 0x000fca0008000000 */
[----:B------:R2:W-:Y:S02]  /*1c40*/  UTMALDG.3D.2CTA [UR32], [UR28], desc[UR18] ;  /* 0x000012201c0075b4 */ /* 0x0005e40008211000 */
[----:B------:R4:W-:Y:S01]  /*1c50*/  UTMALDG.3D.2CTA [UR8], [UR26], desc[UR18] ;  /* 0x000012081a0075b4 */ /* 0x0009e20008211000 */
[----:B--2---:R-:W-:Y:S01]  /*1c60*/  UIADD3 UR34, UPT, UPT, UR34, 0x20, URZ ;  /* 0x0000002022227890 */ /* 0x004fe2000fffe0ff */
[----:B------:R-:W-:Y:S11]  /*1c70*/  BRA.U UP2, `(.L_x_31) ;  /* 0xfffffffd02507547 */ /* 0x000ff6000b83ffff */
.L_x_25:
[----:B----4-:R-:W-:Y:S01]  /*1c80*/  ULEA UR8, UR23, UR6, 0x3 ;  /* 0x0000000617087291 */ /* 0x010fe2000f8e18ff */
[----:B-1----:R-:W-:Y:S01]  /*1c90*/  SHF.L.U32 R2, R15, 0x1f, RZ ;  /* 0x0000001f0f027819 */ /* 0x002fe200000006ff */
[----:B------:R-:W-:Y:S01]  /*1ca0*/  @!P1 SYNCS.ARRIVE.TRANS64.A1T0 RZ, [UR6+0x98], RZ ;  /* 0x000098ffffff99a7 */ /* 0x000fe20008100006 */
[----:B------:R-:W-:-:S06]  /*1cb0*/  UISETP.GT.AND UP0, UPT, UR7, UR5, UPT ;  /* 0x000000050700728c */ /* 0x000fcc000bf04270 */
[----:B--2---:R1:W2:Y:S03]  /*1cc0*/  SYNCS.PHASECHK.TRANS64.TRYWAIT P0, [UR8+0x28], R2 ;  /* 0x00002802ff0075a7 */ /* 0x0042a60008001108 */
[----:B------:R-:W-:Y:S05]  /*1cd0*/  BRA.U !UP0, `(.L_x_32) ;  /* 0x0000000108bc7547 */ /* 0x000fea000b800000 */
[----:B------:R-:W-:Y:S01]  /*1ce0*/  UIADD3 UR26, UPT, UPT, UR24, UR25, URZ ;  /* 0x00000019181a7290 */ /* 0x000fe2000fffe0ff */
[----:B------:R-:W-:-:S11]  /*1cf0*/  UMOV UR27, UR23 ;  /* 0x00000017001b7c82 */ /* 0x000fd60008000000 */
.L_x_38:
[----:B------:R-:W-:Y:S01]  /*1d00*/  ULEA UR17, UR27, UR6, 0x3 ;  /* 0x000000061b117291 */ /* 0x000fe2000f8e18ff */
[----:B--2---:R-:W-:Y:S01]  /*1d10*/  @P5 MOV R3, 0x4000 ;  /* 0x0000400000035802 */ /* 0x004fe20000000f00 */
[----:B-12---:R-:W-:Y:S10]  /*1d20*/  @P0 BRA `(.L_x_33) ;  /* 0x00000000000c0947 */ /* 0x006ff40003800000 */
[----:B------:R-:W-:-:S04]  /*1d30*/  SHF.L.U32 R5, R15, 0x1f, RZ ;  /* 0x0000001f0f057819 */ /* 0x000fc800000006ff */
[----:B------:R-:W2:Y:S02]  /*1d40*/  SYNCS.PHASECHK.TRANS64.TRYWAIT P0, [UR17+0x28], R5 ;  /* 0x00002805ff0075a7 */ /* 0x000ea40008001111 */
[----:B--2---:R-:W-:Y:S05]  /*1d50*/  @!P0 BRA `(.L_x_34) ;  /* 0x0000006800cc8947 */ /* 0x004fea0003800000 */
.L_x_33:
[----:B------:R2:W-:Y:S01]  /*1d60*/  @P5 SYNCS.ARRIVE.TRANS64 RZ, [UR17], R3 ;  /* 0x00000003ffff59a7 */ /* 0x0005e20008000011 */
[----:B------:R-:W-:-:S04]  /*1d70*/  ULOP3.LUT UR8, UR22, 0x2, URZ, 0xfc, !UPT ;  /* 0x0000000216087892 */ /* 0x000fc8000f8efcff */
[----:B------:R-:W-:-:S09]  /*1d80*/  UISETP.NE.AND UP0, UPT, UR8, 0x2, UPT ;  /* 0x000000020800788c */ /* 0x000fd2000bf05270 */
[----:B------:R-:W-:Y:S05]  /*1d90*/  BRA.U UP0, `(.L_x_35) ;  /* 0x0000000100047547 */ /* 0x000fea000b800000 */
[----:B------:R-:W-:Y:S05]  /*1da0*/  BPT.TRAP 0x1 ;  /* 0x000000040000795c */ /* 0x000fea0000300000 */
.L_x_35:
[----:B------:R-:W-:Y:S04]  /*1db0*/  BSSY.RECONVERGENT B0, `(.L_x_36) ;  /* 0x0000003000007945 */ /* 0x000fe80003800200 */
[----:B------:R-:W-:Y:S05]  /*1dc0*/  @!P4 BRA `(.L_x_37) ;  /* 0x000000000004c947 */ /* 0x000fea0003800000 */
[----:B------:R-:W-:Y:S05]  /*1dd0*/  BPT.TRAP 0x1 ;  /* 0x000000040000795c */ /* 0x000fea0000300000 */
.L_x_37:
[----:B------:R-:W-:Y:S05]  /*1de0*/  BSYNC.RECONVERGENT B0 ;  /* 0x0000000000007941 */ /* 0x000fea0003800200 */
.L_x_36:
[----:B------:R-:W-:Y:S02]  /*1df0*/  UIADD3 UR23, UPT, UPT, UR27, 0x1, URZ ;  /* 0x000000011b177890 */ /* 0x000fe4000fffe0ff */
[----:B------:R-:W-:Y:S02]  /*1e00*/  UIADD3 UR32, UP1, UPT, UR14, 0x80, URZ ;  /* 0x000000800e207890 */ /* 0x000fe4000ff3e0ff */
[----:B------:R-:W-:Y:S02]  /*1e10*/  UISETP.NE.AND UP0, UPT, UR23, 0x5, UPT ;  /* 0x000000051700788c */ /* 0x000fe4000bf05270 */
[----:B------:R-:W-:Y:S02]  /*1e20*/  USHF.L.U32 UR18, UR25, 0x5, URZ ;  /* 0x0000000519127899 */ /* 0x000fe400080006ff */
[----:B------:R-:W-:Y:S02]  /*1e30*/  USEL UR9, URZ, 0x1, UP0 ;  /* 0x00000001ff097887 */ /* 0x000fe40008000000 */
[----:B------:R-:W-:-:S02]  /*1e40*/  USEL UR23, UR23, URZ, UP0 ;  /* 0x000000ff17177287 */ /* 0x000fc40008000000 */
[----:B------:R-:W-:Y:S02]  /*1e50*/  UIADD3 UR30, UP0, UPT, UR14, 0x180, URZ ;  /* 0x000001800e1e7890 */ /* 0x000fe4000ff1e0ff */
[----:B------:R-:W-:Y:S01]  /*1e60*/  ULEA UR8, UR23, UR6, 0x3 ;  /* 0x0000000617087291 */ /* 0x000fe2000f8e18ff */
[----:B------:R-:W-:Y:S01]  /*1e70*/  LOP3.LUT R15, R15, UR9, RZ, 0x3c, !PT ;  /* 0x000000090f0f7c12 */ /* 0x000fe2000f8e3cff */
[----:B------:R-:W-:Y:S02]  /*1e80*/  ULOP3.LUT UR17, UR17, 0xfefffff8, URZ, 0xc0, !UPT ;  /* 0xfefffff811117892 */ /* 0x000fe4000f8ec0ff */
[----:B------:R-:W-:Y:S01]  /*1e90*/  UIADD3.X UR33, UPT, UPT, URZ, UR15, URZ, UP1, !UPT ;  /* 0x0000000fff217290 */ /* 0x000fe20008ffe4ff */
[----:B-1----:R-:W-:Y:S01]  /*1ea0*/  SHF.L.U32 R2, R15, 0x1f, RZ ;  /* 0x0000001f0f027819 */ /* 0x002fe200000006ff */
[----:B------:R-:W-:Y:S01]  /*1eb0*/  UIADD3.X UR31, UPT, UPT, URZ, UR15, URZ, UP0, !UPT ;  /* 0x0000000fff1f7290 */ /* 0x000fe200087fe4ff */
[----:B------:R-:W-:Y:S02]  /*1ec0*/  UMOV UR28, 0x0 ;  /* 0x00000000001c7882 */ /* 0x000fe40000000000 */
[----:B------:R4:W1:Y:S01]  /*1ed0*/  SYNCS.PHASECHK.TRANS64.TRYWAIT P0, [UR8+0x28], R2 ;  /* 0x00002802ff0075a7 */ /* 0x0008620008001108 */
[----:B------:R-:W-:Y:S01]  /*1ee0*/  ULEA UR8, UR27, UR6, 0xc ;  /* 0x000000061b087291 */ /* 0x000fe2000f8e60ff */
[----:B------:R-:W-:Y:S01]  /*1ef0*/  UMOV UR29, 0x10000000 ;  /* 0x10000000001d7882 */ /* 0x000fe20000000000 */
[----:B------:R-:W-:-:S02]  /*1f00*/  UMOV UR19, UR35 ;  /* 0x0000002300137c82 */ /* 0x000fc40008000000 */
[----:B------:R-:W-:Y:S02]  /*1f10*/  UIADD3 UR16, UPT, UPT, UR8, 0x4300, URZ ;  /* 0x0000430008107890 */ /* 0x000fe4000fffe0ff */
[----:B------:R-:W-:Y:S01]  /*1f20*/  UIADD3 UR8, UPT, UPT, UR8, 0x9300, URZ ;  /* 0x0000930008087890 */ /* 0x000fe2000fffe0ff */
[----:B------:R-:W-:Y:S01]  /*1f30*/  UMOV UR20, UR36 ;  /* 0x0000002400147c82 */ /* 0x000fe20008000000 */
[----:B------:R-:W-:Y:S01]  /*1f40*/  UMOV UR12, UR36 ;  /* 0x00000024000c7c82 */ /* 0x000fe20008000000 */
[----:B------:R-:W-:Y:S01]  /*1f50*/  UMOV UR9, UR17 ;  /* 0x0000001100097c82 */ /* 0x000fe20008000000 */
[----:B------:R-:W-:Y:S01]  /*1f60*/  UMOV UR10, UR18 ;  /* 0x00000012000a7c82 */ /* 0x000fe20008000000 */
[----:B------:R-:W-:Y:S02]  /*1f70*/  UIADD3 UR25, UPT, UPT, UR25, 0x1, URZ ;  /* 0x0000000119197890 */ /* 0x000fe4000fffe0ff */
[----:B------:R4:W-:Y:S01]  /*1f80*/  UTMALDG.3D.2CTA [UR16], [UR32], desc[UR28] ;  /* 0x00001c10200075b4 */ /* 0x0009e20008211000 */
[----:B------:R-:W-:Y:S01]  /*1f90*/  UMOV UR27, UR23 ;  /* 0x00000017001b7c82 */ /* 0x000fe20008000000 */
[----:B------:R-:W-:Y:S01]  /*1fa0*/  UISETP.NE.AND UP0, UPT, UR25, UR26, UPT ;  /* 0x0000001a1900728c */ /* 0x000fe2000bf05270 */
[----:B------:R4:W-:Y:S08]  /*1fb0*/  UTMALDG.3D.2CTA [UR8], [UR30], desc[UR28] ;  /* 0x00001c081e0075b4 */ /* 0x0009f00008211000 */
[----:B----4-:R-:W-:Y:S05]  /*1fc0*/  BRA.U UP0, `(.L_x_38) ;  /* 0xfffffffd004c7547 */ /* 0x010fea000b83ffff */
.L_x_32:
[----:B-1----:R-:W-:Y:S01]  /*1fd0*/  LEA R2, R14, UR6, 0x3 ;  /* 0x000000060e027c11 */ /* 0x002fe2000f8e18ff */
[----:B------:R-:W-:Y:S01]  /*1fe0*/  NOP ;  /* 0x0000000000007918 */ /* 0x000fe20000000000 */
[----:B--2---:R-:W-:Y:S02]  /*1ff0*/  SHF.L.U32 R3, R12, 0x1f, RZ ;  /* 0x0000001f0c037819 */ /* 0x004fe400000006ff */
[----:B------:R-:W-:Y:S02]  /*2000*/  LEA R4, R14, UR6, 0x4 ;  /* 0x000000060e047c11 */ /* 0x000fe4000f8e20ff */
[----:B------:R-:W1:Y:S02]  /*2010*/  SYNCS.PHASECHK.TRANS64.TRYWAIT P0, [R2+URZ+0xa0], R3 ;  /* 0x0000a003020075a7 */ /* 0x000e6400080011ff */
[----:B-1----:R-:W-:Y:S05]  /*2020*/  @!P0 BRA `(.L_x_39) ;  /* 0x0000006800308947 */ /* 0x002fea0003800000 */
.L_x_153:
[----:B------:R-:W2:Y:S01]  /*2030*/  LDS.128 R4, [R4+0x130] ;  /* 0x0001300004047984 */ /* 0x000ea20000000c00 */
[----:B------:R-:W-:Y:S01]  /*2040*/  ISETP.GE.AND P0, PT, R26, 0x1, PT ;  /* 0x000000011a00780c */ /* 0x000fe20003f06270 */
[----:B-1----:R-:W-:Y:S01]  /*2050*/  VIADD R2, R2, 0xb0 ;  /* 0x000000b002027836 */ /* 0x002fe20000000000 */
[----:B------:R-:W-:Y:S01]  /*2060*/  @!PT LDS RZ, [RZ] ;  /* 0x00000000fffff984 */ /* 0x000fe20000000800 */
[----:B------:R-:W-:Y:S01]  /*2070*/  @!PT LDS RZ, [RZ] ;  /* 0x00000000fffff984 */ /* 0x000fe20000000800 */
[----:B------:R-:W-:Y:S01]  /*2080*/  @!PT LDS RZ, [RZ] ;  /* 0x00000000fffff984 */ /* 0x000fe20000000800 */
[----:B------:R-:W-:Y:S01]  /*2090*/  @!PT LDS RZ, [RZ] ;  /* 0x00000000fffff984 */ /* 0x000fe20000000800 */
[----:B------:R1:W-:Y:S06]  /*20a0*/  MEMBAR.ALL.CTA ;  /* 0x0000000000007992 */ /* 0x0003ec0000008000 */
[----:B-1----:R-:W1:Y:S01]  /*20b0*/  FENCE.VIEW.ASYNC.S ;  /* 0x00000000000073c6 */ /* 0x002e620000000000 */
[----:B------:R-:W-:-:S04]  /*20c0*/  PRMT R2, RZ, 0x654, R2 ;  /* 0x00000654ff027816 */ /* 0x000fc80000000002 */
[----:B-1----:R1:W-:Y:S01]  /*20d0*/  SYNCS.ARRIVE.TRANS64.RED.A1T0 RZ, [R2+URZ], RZ ;  /* 0x000000ff02ff79a7 */ /* 0x0023e200081004ff */
[----:B--2---:R-:W-:-:S13]  /*20e0*/  LOP3.LUT P2, RZ, R6, 0x1, RZ, 0xc0, !PT ;  /* 0x0000000106ff7812 */ /* 0x004fda000784c0ff */
[----:B------:R-:W-:Y:S01]  /*20f0*/  @P2 SHF.R.U32.HI R3, RZ, 0x10, R5 ;  /* 0x00000010ff032819 */ /* 0x000fe20000011605 */
[----:B------:R-:W-:Y:S01]  /*2100*/  VOTEU.ANY UP0, P2 ;  /* 0x0000000000ff7886 */ /* 0x000fe20001000100 */
[----:B------:R-:W-:Y:S02]  /*2110*/  @P2 MOV R13, R4 ;  /* 0x00000004000d2202 */ /* 0x000fe40000000f00 */
[----:B------:R-:W-:Y:S02]  /*2120*/  @P2 R2UR.BROADCAST UR8, R3 ;  /* 0x00000000030822ca */ /* 0x000fe400008e0000 */
[----:B------:R-:W-:-:S11]  /*2130*/  @P2 LOP3.LUT R11, R5, 0xffff, RZ, 0xc0, !PT ;  /* 0x0000ffff050b2812 */ /* 0x000fd600078ec0ff */
[----:B------:R-:W-:Y:S01]  /*2140*/  @UP0 UMOV UR36, UR8 ;  /* 0x0000000800240c82 */ /* 0x000fe20008000000 */
[----:B-1----:R-:W-:Y:S05]  /*2150*/  @!P0 BRA `(.L_x_40) ;  /* 0x0000000000b88947 */ /* 0x002fea0003800000 */
[----:B------:R-:W3:Y:S01]  /*2160*/  LDC.64 R4, c[0x0][0xb18] ;  /* 0x0002c600ff047b82 */ /* 0x000ee20000000a00 */
[----:B------:R-:W-:-:S07]  /*2170*/  ISETP.NE.AND P3, PT, R26, 0x1, PT ;  /* 0x000000011a00780c */ /* 0x000fce0003f65270 */
[----:B------:R-:W1:Y:S08]  /*2180*/  LDC.64 R6, c[0x0][0xb10] ;  /* 0x0002c400ff067b82 */ /* 0x000e700000000a00 */
[----:B------:R-:W2:Y:S08]  /*2190*/  LDC R17, c[0x0][0xb20] ;  /* 0x0002c800ff117b82 */ /* 0x000eb00000000800 */
[----:B------:R-:W4:Y:S01]  /*21a0*/  LDC R18, c[0x0][0xb0c] ;  /* 0x0002c300ff127b82 */ /* 0x000f220000000800 */
[----:B---3--:R-:W-:Y:S01]  /*21b0*/  IMAD.HI.U32 R22, R0, R5, RZ ;  /* 0x0000000500167227 */ /* 0x008fe200078e00ff */
[----:B------:R-:W-:-:S06]  /*21c0*/  ISETP.NE.AND P0, PT, R4, 0x1, PT ;  /* 0x000000010400780c */ /* 0x000fcc0003f05270 */
[----:B------:R-:W3:Y:S01]  /*21d0*/  LDC.64 R2, c[0x0][0xb28] ;  /* 0x0002ca00ff027b82 */ /* 0x000ee20000000a00 */
[----:B-1----:R-:W-:-:S04]  /*21e0*/  IMAD.HI.U32 R20, R9, R6, RZ ;  /* 0x0000000609147227 */ /* 0x002fc800078e00ff */
[----:B------:R-:W-:Y:S01]  /*21f0*/  IMAD.HI.U32 R24, R13, R6, RZ ;  /* 0x000000060d187227 */ /* 0x000fe200078e00ff */
[----:B------:R-:W-:Y:S02]  /*2200*/  SHF.R.U32.HI R20, RZ, R7, R20 ;  /* 0x00000007ff147219 */ /* 0x000fe40000011614 */
[----:B--2---:R-:W-:Y:S01]  /*2210*/  SHF.R.U32.HI R19, RZ, R17, R22 ;  /* 0x00000011ff137219 */ /* 0x004fe20000011616 */
[----:B------:R-:W-:Y:S01]  /*2220*/  IMAD.HI.U32 R22, R11, R5, RZ ;  /* 0x000000050b167227 */ /* 0x000fe200078e00ff */
[----:B------:R-:W-:Y:S02]  /*2230*/  SHF.R.U32.HI R24, RZ, R7, R24 ;  /* 0x00000007ff187219 */ /* 0x000fe40000011618 */
[----:B------:R-:W-:Y:S02]  /*2240*/  SEL R19, R0, R19, !P0 ;  /* 0x0000001300137207 */ /* 0x000fe40004000000 */
[----:B------:R-:W-:Y:S02]  /*2250*/  SHF.R.U32.HI R22, RZ, R17, R22 ;  /* 0x00000011ff167219 */ /* 0x000fe40000011616 */
[----:B----4-:R-:W-:-:S02]  /*2260*/  ISETP.NE.AND P1, PT, R18, 0x1, PT ;  /* 0x000000011200780c */ /* 0x010fc40003f25270 */
[----:B------:R-:W-:Y:S02]  /*2270*/  SEL R5, R11, R22, !P0 ;  /* 0x000000160b057207 */ /* 0x000fe40004000000 */
[----:B------:R-:W-:Y:S02]  /*2280*/  SEL R21, R9, R20, !P1 ;  /* 0x0000001409157207 */ /* 0x000fe40004800000 */
[----:B------:R-:W-:Y:S01]  /*2290*/  SEL R7, R13, R24, !P1 ;  /* 0x000000180d077207 */ /* 0x000fe20004800000 */
[----:B---3--:R-:W-:Y:S01]  /*22a0*/  IMAD.HI.U32 R20, R19, R2, RZ ;  /* 0x0000000213147227 */ /* 0x008fe200078e00ff */
[----:B------:R-:W-:-:S03]  /*22b0*/  IADD3 R17, PT, PT, -R5, RZ, RZ ;  /* 0x000000ff05117210 */ /* 0x000fc60007ffe1ff */
        /* <DEDUP_REMOVED lines=11> */
[----:B------:R-:W-:-:S04]  /*2370*/  @!P0 IMAD.HI.U32 R20, R7, R2, RZ ;  /* 0x0000000207148227 */ /* 0x000fc800078e00ff */
[----:B------:R-:W-:Y:S01]  /*2380*/  IMAD.MOV R2, RZ, RZ, -R6 ;  /* 0x000000ffff027224 */ /* 0x000fe200078e0a06 */
[----:B------:R-:W-:-:S03]  /*2390*/  @!P0 SHF.R.U32.HI R20, RZ, R3, R20 ;  /* 0x00000003ff148219 */ /* 0x000fc60000011614 */
[----:B------:R-:W-:Y:S01]  /*23a0*/  IMAD R2, R26, R2, R5 ;  /* 0x000000021a027224 */ /* 0x000fe200078e0205 */
        /* <DEDUP_REMOVED lines=9> */
.L_x_40:
[----:B------:R-:W1:Y:S02]  /*2440*/  LDCU UR8, c[0x0][0xb30] ;  /* 0x00016600ff0877ac */ /* 0x000e640008000800 */
[----:B-1----:R-:W-:-:S09]  /*2450*/  UISETP.NE.AND UP0, UPT, UR8, 0x1, UPT ;  /* 0x000000010800788c */ /* 0x002fd2000bf05270 */
[----:B------:R-:W-:Y:S05]  /*2460*/  BRA.U UP0, `(.L_x_41) ;  /* 0x0000000100407547 */ /* 0x000fea000b800000 */
[----:B------:R-:W1:Y:S08]  /*2470*/  LDC.64 R4, c[0x0][0xb10] ;  /* 0x0002c400ff047b82 */ /* 0x000e700000000a00 */
[----:B------:R-:W2:Y:S08]  /*2480*/  LDC.64 R2, c[0x0][0xb18] ;  /* 0x0002c600ff027b82 */ /* 0x000eb00000000a00 */
[----:B------:R-:W4:Y:S08]  /*2490*/  LDC R6, c[0x0][0xb20] ;  /* 0x0002c800ff067b82 */ /* 0x000f300000000800 */
[----:B------:R-:W3:Y:S01]  /*24a0*/  LDC R18, c[0x0][0xb0c] ;  /* 0x0002c300ff127b82 */ /* 0x000ee20000000800 */
[----:B-1----:R-:W-:-:S05]  /*24b0*/  IMAD.HI.U32 R4, R13, R4, RZ ;  /* 0x000000040d047227 */ /* 0x002fca00078e00ff */
[----:B------:R-:W-:Y:S01]  /*24c0*/  SHF.R.U32.HI R4, RZ, R5, R4 ;  /* 0x00000005ff047219 */ /* 0x000fe20000011604 */
[----:B--2---:R-:W-:Y:S01]  /*24d0*/  IMAD.HI.U32 R3, R11, R3, RZ ;  /* 0x000000030b037227 */ /* 0x004fe200078e00ff */
[----:B------:R-:W-:-:S04]  /*24e0*/  ISETP.NE.AND P0, PT, R2, 0x1, PT ;  /* 0x000000010200780c */ /* 0x000fc80003f05270 */
[----:B----4-:R-:W-:-:S04]  /*24f0*/  SHF.R.U32.HI R6, RZ, R6, R3 ;  /* 0x00000006ff067219 */ /* 0x010fc80000011603 */
[----:B------:R-:W-:Y:S02]  /*2500*/  SEL R3, R11, R6, !P0 ;  /* 0x000000060b037207 */ /* 0x000fe40004000000 */
[----:B---3--:R-:W-:-:S04]  /*2510*/  ISETP.NE.AND P1, PT, R18, 0x1, PT ;  /* 0x000000011200780c */ /* 0x008fc80003f25270 */
[----:B------:R-:W-:-:S05]  /*2520*/  SEL R4, R13, R4, !P1 ;  /* 0x000000040d047207 */ /* 0x000fca0004800000 */
[----:B------:R-:W-:Y:S02]  /*2530*/  IMAD.IADD R5, R3, 0x1, -R4 ;  /* 0x0000000103057824 */ /* 0x000fe400078e0a04 */
[----:B------:R-:W-:Y:S02]  /*2540*/  IMAD.IADD R3, R4, 0x1, -R3 ;  /* 0x0000000104037824 */ /* 0x000fe400078e0a03 */
[----:B------:R-:W-:Y:S02]  /*2550*/  IMAD R13, R5, R18, R13 ;  /* 0x00000012050d7224 */ /* 0x000fe400078e020d */
[----:B------:R-:W-:-:S07]  /*2560*/  IMAD R11, R3, R2, R11 ;  /* 0x00000002030b7224 */ /* 0x000fce00078e020b */
.L_x_41:
[----:B------:R-:W-:Y:S01]  /*2570*/  VIADD R14, R14, 0x1 ;  /* 0x000000010e0e7836 */ /* 0x000fe20000000000 */
[----:B------:R-:W-:Y:S01]  /*2580*/  PLOP3.LUT P1, PT, PT, PT, PT, 0x80, 0x8 ;  /* 0x000000000008781c */ /* 0x000fe20003f2f070 */
[----:B------:R-:W-:Y:S02]  /*2590*/  IMAD.IADD R21, R13, 0x1, R60 ;  /* 0x000000010d157824 */ /* 0x000fe400078e023c */
[----:B------:R-:W-:Y:S01]  /*25a0*/  IMAD.IADD R20, R11, 0x1, R58 ;  /* 0x000000010b147824 */ /* 0x000fe200078e023a */
[----:B------:R-:W-:-:S04]  /*25b0*/  ISETP.NE.AND P0, PT, R14, 0x2, PT ;  /* 0x000000020e00780c */ /* 0x000fc80003f05270 */
[----:B------:R-:W-:Y:S02]  /*25c0*/  SEL R3, RZ, 0x1, P0 ;  /* 0x00000001ff037807 */ /* 0x000fe40000000000 */
[----:B------:R-:W-:Y:S02]  /*25d0*/  SEL R14, R14, RZ, P0 ;  /* 0x000000ff0e0e7207 */ /* 0x000fe40000000000 */
[----:B------:R-:W-:Y:S01]  /*25e0*/  LOP3.LUT R12, R12, R3, RZ, 0x3c, !PT ;  /* 0x000000030c0c7212 */ /* 0x000fe200078e3cff */
[----:B------:R-:W-:Y:S06]  /*25f0*/  @P2 BRA `(.L_x_42) ;  /* 0xfffffff000642947 */ /* 0x000fec000383ffff */
[----:B------:R-:W-:Y:S01]  /*2600*/  UIADD3 UR6, UPT, UPT, UR6, 0x28, URZ ;  /* 0x0000002806067890 */ /* 0x000fe2000fffe0ff */
[----:B------:R-:W-:-:S03]  /*2610*/  SHF.L.U32 R3, R15, 0x1f, RZ ;  /* 0x0000001f0f037819 */ /* 0x000fc600000006ff */
[----:B------:R-:W-:-:S09]  /*2620*/  ULEA UR4, UR23, UR6, 0x3 ;  /* 0x0000000617047291 */ /* 0x000fd2000f8e18ff */
[----:B------:R-:W1:Y:S02]  /*2630*/  SYNCS.PHASECHK.TRANS64.TRYWAIT P0, [UR4], R3 ;  /* 0x00000003ff0075a7 */ /* 0x000e640008001104 */
[----:B-1----:R-:W-:Y:S05]  /*2640*/  @!P0 BRA `(.L_x_43) ;  /* 0x0000006000bc8947 */ /* 0x002fea0003800000 */
.L_x_155:
[----:B------:R-:W-:-:S04]  /*2650*/  UIADD3 UR5, UPT, UPT, UR23, 0x1, URZ ;  /* 0x0000000117057890 */ /* 0x000fc8000fffe0ff */
[----:B------:R-:W-:-:S04]  /*2660*/  UISETP.NE.AND UP0, UPT, UR5, 0x5, UPT ;  /* 0x000000050500788c */ /* 0x000fc8000bf05270 */
[----:B------:R-:W-:Y:S02]  /*2670*/  USEL UR7, URZ, 0x1, UP0 ;  /* 0x00000001ff077887 */ /* 0x000fe40008000000 */
[----:B------:R-:W-:-:S04]  /*2680*/  USEL UR5, UR5, URZ, UP0 ;  /* 0x000000ff05057287 */ /* 0x000fc80008000000 */
[----:B------:R-:W-:Y:S01]  /*2690*/  ULEA UR4, UR5, UR6, 0x3 ;  /* 0x0000000605047291 */ /* 0x000fe2000f8e18ff */
[----:B------:R-:W-:-:S04]  /*26a0*/  LOP3.LUT R2, R15, UR7, RZ, 0x3c, !PT ;  /* 0x000000070f027c12 */ /* 0x000fc8000f8e3cff */
[----:B-1----:R-:W-:-:S04]  /*26b0*/  SHF.L.U32 R3, R2, 0x1f, RZ ;  /* 0x0000001f02037819 */ /* 0x002fc800000006ff */
[----:B------:R-:W1:Y:S02]  /*26c0*/  SYNCS.PHASECHK.TRANS64.TRYWAIT P0, [UR4], R3 ;  /* 0x00000003ff0075a7 */ /* 0x000e640008001104 */
[----:B-1----:R-:W-:Y:S05]  /*26d0*/  @!P0 BRA `(.L_x_44) ;  /* 0x0000006000b08947 */ /* 0x002fea0003800000 */
.L_x_157:
        /* <DEDUP_REMOVED lines=9> */
.L_x_159:
        /* <DEDUP_REMOVED lines=9> */
.L_x_161:
[----:B------:R-:W-:-:S04]  /*2800*/  UIADD3 UR5, UPT, UPT, UR5, 0x1, URZ ;  /* 0x0000000105057890 */ /* 0x000fc8000fffe0ff */
[----:B------:R-:W-:-:S04]  /*2810*/  UISETP.NE.AND UP0, UPT, UR5, 0x5, UPT ;  /* 0x000000050500788c */ /* 0x000fc8000bf05270 */
[----:B------:R-:W-:Y:S02]  /*2820*/  USEL UR4, URZ, 0x1, UP0 ;  /* 0x00000001ff047887 */ /* 0x000fe40008000000 */
[----:B------:R-:W-:-:S04]  /*2830*/  USEL UR5, UR5, URZ, UP0 ;  /* 0x000000ff05057287 */ /* 0x000fc80008000000 */
[----:B------:R-:W-:Y:S01]  /*2840*/  ULEA UR5, UR5, UR6, 0x3 ;  /* 0x0000000605057291 */ /* 0x000fe2000f8e18ff */
[----:B-1----:R-:W-:-:S04]  /*2850*/  LOP3.LUT R3, R2, UR4, RZ, 0x3c, !PT ;  /* 0x0000000402037c12 */ /* 0x002fc8000f8e3cff */
[----:B------:R-:W-:Y:S01]  /*2860*/  SHF.L.U32 R3, R3, 0x1f, RZ ;  /* 0x0000001f03037819 */ /* 0x000fe200000006ff */
[----:B---3--:R-:W-:-:S07]  /*2870*/  IMAD.U32 R0, RZ, RZ, UR5 ;  /* 0x00000005ff007e24 */ /* 0x008fce000f8e00ff */
.L_x_47:
[----:B-1----:R1:W2:Y:S02]  /*2880*/  SYNCS.PHASECHK.TRANS64.TRYWAIT P0, [R0+URZ], R3 ;  /* 0x00000003000075a7 */ /* 0x0022a400080011ff */
[----:B--2---:R-:W-:Y:S05]  /*2890*/  @!P0 NANOSLEEP.SYNCS 0x989680 ;  /* 0x009896800000895d */ /* 0x004fea0003900000 */
[----:B------:R-:W2:Y:S02]  /*28a0*/  @!P0 SYNCS.PHASECHK.TRANS64 P0, [R0+URZ], R3 ;  /* 0x00000003000085a7 */ /* 0x000ea400080010ff */
[----:B--2---:R-:W-:Y:S05]  /*28b0*/  @P0 EXIT ;  /* 0x000000000000094d */ /* 0x004fea0003800000 */
[----:B------:R-:W-:Y:S05]  /*28c0*/  BRA `(.L_x_47) ;  /* 0xfffffffc00ec7947 */ /* 0x000fea000383ffff */
.L_x_22:
[----:B------:R-:W-:-:S04]  /*28d0*/  UISETP.NE.AND UP1, UPT, UR37, URZ, UPT ;  /* 0x000000ff2500728c */ /* 0x000fc8000bf25270 */
[----:B------:R-:W-:-:S09]  /*28e0*/  UISETP.NE.OR UP1, UPT, UR10, 0x1, UP1 ;  /* 0x000000010a00788c */ /* 0x000fd20008f25670 */
[----:B------:R-:W-:Y:S05]  /*28f0*/  BRA.U UP1, `(.L_x_48) ;  /* 0x00000005014c7547 */ /* 0x000fea000b800000 */
[----:B------:R-:W-:Y:S01]  /*2900*/  HFMA2 R11, -RZ, RZ, 0, 0 ;  /* 0x00000000ff0b7431 */ /* 0x000fe200000001ff */
[----:B------:R-:W-:Y:S01]  /*2910*/  ISETP.GE.U32.AND P2, PT, R10, 0x2, PT ;  /* 0x000000020a00780c */ /* 0x000fe20003f46070 */
[----:B------:R-:W-:Y:S01]  /*2920*/  IMAD.MOV.U32 R12, RZ, RZ, 0x1 ;  /* 0x00000001ff0c7424 */ /* 0x000fe200078e00ff */
[----:B------:R-:W-:Y:S01]  /*2930*/  CS2R R8, SRZ ;  /* 0x0000000000087805 */ /* 0x000fe2000001ff00 */
[----:B------:R-:W-:Y:S01]  /*2940*/  IMAD.MOV.U32 R3, RZ, RZ, RZ ;  /* 0x000000ffff037224 */ /* 0x000fe200078e00ff */
[----:B------:R-:W-:Y:S01]  /*2950*/  UMOV UR4, 0x400 ;  /* 0x0000040000047882 */ /* 0x000fe20000000000 */
[----:B------:R-:W-:Y:S01]  /*2960*/  UMOV UR6, URZ ;  /* 0x000000ff00067c82 */ /* 0x000fe20008000000 */
[----:B------:R-:W-:-:S12]  /*2970*/  ULEA UR37, UR37, UR4, 0x18 ;  /* 0x0000000425257291 */ /* 0x000fd8000f8ec0ff */
.L_x_52:
[----:B------:R-:W-:Y:S02]  /*2980*/  LEA R0, R3, UR37, 0x3 ;  /* 0x0000002503007c11 */ /* 0x000fe4000f8e18ff */
[----:B------:R-:W-:-:S03]  /*2990*/  SHF.L.U32 R5, R8, 0x1f, RZ ;  /* 0x0000001f08057819 */ /* 0x000fc600000006ff */
[----:B------:R-:W-:Y:S01]  /*29a0*/  VIADD R4, R0, 0x110 ;  /* 0x0000011000047836 */ /* 0x000fe20000000000 */
[----:B------:R-:W1:Y:S02]  /*29b0*/  SYNCS.PHASECHK.TRANS64.TRYWAIT P0, [R0+URZ+0x100], R5 ;  /* 0x00010005000075a7 */ /* 0x000e6400080011ff */
[----:B-1----:R-:W-:Y:S05]  /*29c0*/  @!P0 BRA `(.L_x_49) ;  /* 0x00000060003c8947 */ /* 0x002fea0003800000 */
.L_x_162:
[----:B------:R-:W-:Y:S01]  /*29d0*/  ULEA UR5, UR6, UR37, 0x3 ;  /* 0x0000002506057291 */ /* 0x000fe2000f8e18ff */
[----:B------:R-:W-:Y:S01]  /*29e0*/  PRMT R4, RZ, 0x654, R4 ;  /* 0x00000654ff047816 */ /* 0x000fe20000000004 */
[----:B-1----:R-:W-:Y:S01]  /*29f0*/  @!P2 IMAD.MOV.U32 R5, RZ, RZ, 0x10 ;  /* 0x00000010ff05a424 */ /* 0x002fe200078e00ff */
[----:B------:R-:W-:Y:S01]  /*2a00*/  SHF.L.U32 R7, R12, 0x1f, RZ ;  /* 0x0000001f0c077819 */ /* 0x000fe200000006ff */
[----:B------:R-:W-:Y:S01]  /*2a10*/  UIADD3 UR4, UPT, UPT, UR5, 0xa0, URZ ;  /* 0x000000a005047890 */ /* 0x000fe2000fffe0ff */
[----:B------:R1:W-:Y:S05]  /*2a20*/  SYNCS.ARRIVE.TRANS64.RED.A1T0 RZ, [R4+URZ], RZ ;  /* 0x000000ff04ff79a7 */ /* 0x0003ea00081004ff */
[----:B------:R-:W-:Y:S01]  /*2a30*/  IMAD.U32 R13, RZ, RZ, UR4 ;  /* 0x00000004ff0d7e24 */ /* 0x000fe2000f8e00ff */
[----:B------:R-:W2:Y:S04]  /*2a40*/  SYNCS.PHASECHK.TRANS64.TRYWAIT P0, [UR5+0xb0], R7 ;  /* 0x0000b007ff0075a7 */ /* 0x000ea80008001105 */
[----:B------:R-:W-:Y:S01]  /*2a50*/  PRMT R13, R10, 0x654, R13 ;  /* 0x000006540a0d7816 */ /* 0x000fe2000000000d */
[----:B-12---:R-:W-:Y:S06]  /*2a60*/  @!P0 BRA `(.L_x_50) ;  /* 0x0000006000288947 */ /* 0x006fec0003800000 */
.L_x_164:
[----:B------:R-:W-:Y:S01]  /*2a70*/  ULEA UR4, UR6, UR37, 0x4 ;  /* 0x0000002506047291 */ /* 0x000fe2000f8e20ff */
[----:B------:R-:W-:Y:S01]  /*2a80*/  SEL R2, R13, R2, !P2 ;  /* 0x000000020d027207 */ /* 0x000fe20005000000 */
[----:B------:R-:W-:Y:S01]  /*2a90*/  UIADD3 UR5, UPT, UPT, UR5, 0xa0, URZ ;  /* 0x000000a005057890 */ /* 0x000fe2000fffe0ff */
[----:B-1----:R-:W-:Y:S01]  /*2aa0*/  LEA R0, R11, UR37, 0x3 ;  /* 0x000000250b007c11 */ /* 0x002fe2000f8e18ff */
[----:B------:R-:W-:Y:S01]  /*2ab0*/  UIADD3 UR4, UPT, UPT, UR4, 0x130, URZ ;  /* 0x0000013004047890 */ /* 0x000fe2000fffe0ff */
[----:B------:R1:W-:Y:S01]  /*2ac0*/  @!P2 SYNCS.ARRIVE.TRANS64.RED RZ, [R2+URZ], R5 ;  /* 0x0000000502ffa9a7 */ /* 0x0003e200080004ff */
[----:B------:R-:W-:Y:S01]  /*2ad0*/  UIADD3 UR6, UPT, UPT, UR6, 0x1, URZ ;  /* 0x0000000106067890 */ /* 0x000fe2000fffe0ff */
[----:B------:R-:W-:-:S03]  /*2ae0*/  VIADD R3, R3, 0x1 ;  /* 0x0000000103037836 */ /* 0x000fc60000000000 */
[----:B------:R-:W-:Y:S02]  /*2af0*/  UISETP.NE.AND UP0, UPT, UR6, 0x2, UPT ;  /* 0x000000020600788c */ /* 0x000fe4000bf05270 */
[----:B------:R-:W-:Y:S01]  /*2b00*/  ISETP.NE.AND P0, PT, R3, 0x2, PT ;  /* 0x000000020300780c */ /* 0x000fe20003f05270 */
[----:B------:R-:W-:Y:S06]  /*2b10*/  UGETNEXTWORKID.BROADCAST [UR4], [UR5] ;  /* 0x00000000040073ca */ /* 0x000fec0008000100 */
[----:B------:R-:W-:Y:S02]  /*2b20*/  USEL UR4, URZ, 0x1, UP0 ;  /* 0x00000001ff047887 */ /* 0x000fe40008000000 */
[----:B------:R-:W-:-:S04]  /*2b30*/  USEL UR6, UR6, URZ, UP0 ;  /* 0x000000ff06067287 */ /* 0x000fc80008000000 */
[----:B------:R-:W-:Y:S02]  /*2b40*/  LOP3.LUT R12, R12, UR4, RZ, 0x3c, !PT ;  /* 0x000000040c0c7c12 */ /* 0x000fe4000f8e3cff */
[----:B-1----:R-:W-:-:S04]  /*2b50*/  SHF.L.U32 R5, R9, 0x1f, RZ ;  /* 0x0000001f09057819 */ /* 0x002fc800000006ff */
[----:B------:R-:W1:Y:S02]  /*2b60*/  SYNCS.PHASECHK.TRANS64.TRYWAIT P1, [R0+URZ+0xa0], R5 ;  /* 0x0000a005000075a7 */ /* 0x000e6400080211ff */
[----:B-1----:R-:W-:Y:S05]  /*2b70*/  @!P1 BRA `(.L_x_51) ;  /* 0x0000005c00fc9947 */ /* 0x002fea0003800000 */
.L_x_165:
[----:B------:R-:W-:Y:S01]  /*2b80*/  LEA R4, R11, UR37, 0x4 ;  /* 0x000000250b047c11 */ /* 0x000fe2000f8e20ff */
[----:B-1----:R-:W-:Y:S01]  /*2b90*/  VIADD R0, R0, 0xb0 ;  /* 0x000000b000007836 */ /* 0x002fe20000000000 */
[----:B------:R-:W-:Y:S01]  /*2ba0*/  SEL R3, R3, RZ, P0 ;  /* 0x000000ff03037207 */ /* 0x000fe20000000000 */
[----:B------:R-:W-:-:S03]  /*2bb0*/  VIADD R11, R11, 0x1 ;  /* 0x000000010b0b7836 */ /* 0x000fc60000000000 */
[----:B------:R-:W1:Y:S01]  /*2bc0*/  LDS.128 R4, [R4+0x130] ;  /* 0x0001300004047984 */ /* 0x000e620000000c00 */
[----:B------:R-:W-:Y:S02]  /*2bd0*/  PRMT R0, RZ, 0x654, R0 ;  /* 0x00000654ff007816 */ /* 0x000fe40000000000 */
[C---:B------:R-:W-:Y:S01]  /*2be0*/  ISETP.NE.AND P1, PT, R11.reuse, 0x2, PT ;  /* 0x000000020b00780c */ /* 0x040fe20003f25270 */
[----:B------:R-:W-:Y:S01]  /*2bf0*/  @!PT LDS RZ, [RZ] ;  /* 0x00000000fffff984 */ /* 0x000fe20000000800 */
[----:B------:R-:W-:Y:S01]  /*2c00*/  @!PT LDS RZ, [RZ] ;  /* 0x00000000fffff984 */ /* 0x000fe20000000800 */
[----:B------:R-:W-:Y:S01]  /*2c10*/  @!PT LDS RZ, [RZ] ;  /* 0x00000000fffff984 */ /* 0x000fe20000000800 */
[----:B------:R-:W-:Y:S01]  /*2c20*/  @!PT LDS RZ, [RZ] ;  /* 0x00000000fffff984 */ /* 0x000fe20000000800 */
[----:B------:R2:W-:Y:S06]  /*2c30*/  MEMBAR.ALL.CTA ;  /* 0x0000000000007992 */ /* 0x0005ec0000008000 */
[----:B--2---:R-:W2:Y:S01]  /*2c40*/  FENCE.VIEW.ASYNC.S ;  /* 0x00000000000073c6 */ /* 0x004ea20000000000 */
[----:B------:R-:W-:Y:S01]  /*2c50*/  SEL R11, R11, RZ, P1 ;  /* 0x000000ff0b0b7207 */ /* 0x000fe20000800000 */
[----:B--2---:R2:W-:Y:S01]  /*2c60*/  SYNCS.ARRIVE.TRANS64.RED.A1T0 RZ, [R0+URZ], RZ ;  /* 0x000000ff00ff79a7 */ /* 0x0045e200081004ff */
[----:B-1----:R-:W-:-:S02]  /*2c70*/  LOP3.LUT P3, RZ, R6, 0x1, RZ, 0xc0, !PT ;  /* 0x0000000106ff7812 */ /* 0x002fc4000786c0ff */
[----:B------:R-:W-:-:S04]  /*2c80*/  SEL R5, RZ, 0x1, P0 ;  /* 0x00000001ff057807 */ /* 0x000fc80000000000 */
[----:B------:R-:W-:Y:S02]  /*2c90*/  LOP3.LUT R8, R8, R5, RZ, 0x3c, !PT ;  /* 0x0000000508087212 */ /* 0x000fe400078e3cff */
[----:B--2---:R-:W-:-:S04]  /*2ca0*/  SEL R0, RZ, 0x1, P1 ;  /* 0x00000001ff007807 */ /* 0x004fc80000800000 */
[----:B------:R-:W-:Y:S01]  /*2cb0*/  LOP3.LUT R9, R9, R0, RZ, 0x3c, !PT ;  /* 0x0000000009097212 */ /* 0x000fe200078e3cff */
[----:B------:R-:W-:Y:S06]  /*2cc0*/  @P3 BRA `(.L_x_52) ;  /* 0xfffffffc002c3947 */ /* 0x000fec000383ffff */
[----:B------:R-:W-:Y:S01]  /*2cd0*/  ULEA UR5, UR6, UR37, 0x3 ;  /* 0x0000002506057291 */ /* 0x000fe2000f8e18ff */
[----:B------:R-:W-:-:S08]  /*2ce0*/  SHF.L.U32 R3, R12, 0x1f, RZ ;  /* 0x0000001f0c037819 */ /* 0x000fd000000006ff */
[----:B------:R-:W1:Y:S02]  /*2cf0*/  SYNCS.PHASECHK.TRANS64 P0, [UR5+0xb0], R3 ;  /* 0x0000b003ff0075a7 */ /* 0x000e640008001005 */
[----:B-1----:R-:W-:Y:S05]  /*2d00*/  @P0 BRA `(.L_x_53) ;  /* 0x0000000000080947 */ /* 0x002fea0003800000 */
[----:B------:R-:W1:Y:S02]  /*2d10*/  SYNCS.PHASECHK.TRANS64.TRYWAIT P0, [UR5+0xb0], R3 ;  /* 0x0000b003ff0075a7 */ /* 0x000e640008001105 */
[----:B-1----:R-:W-:Y:S05]  /*2d20*/  @!P0 BRA `(.L_x_54) ;  /* 0x0000005c00a48947 */ /* 0x002fea0003800000 */
.L_x_53:
[----:B------:R-:W-:-:S04]  /*2d30*/  UIADD3 UR4, UPT, UPT, UR6, 0x1, URZ ;  /* 0x0000000106047890 */ /* 0x000fc8000fffe0ff */
[----:B------:R-:W-:-:S04]  /*2d40*/  UISETP.NE.AND UP0, UPT, UR4, 0x2, UPT ;  /* 0x000000020400788c */ /* 0x000fc8000bf05270 */
[----:B------:R-:W-:Y:S02]  /*2d50*/  USEL UR7, URZ, 0x1, UP0 ;  /* 0x00000001ff077887 */ /* 0x000fe40008000000 */
[----:B------:R-:W-:-:S04]  /*2d60*/  USEL UR4, UR4, URZ, UP0 ;  /* 0x000000ff04047287 */ /* 0x000fc80008000000 */
[----:B------:R-:W-:Y:S01]  /*2d70*/  ULEA UR4, UR4, UR37, 0x3 ;  /* 0x0000002504047291 */ /* 0x000fe2000f8e18ff */
[----:B-1----:R-:W-:-:S04]  /*2d80*/  LOP3.LUT R3, R12, UR7, RZ, 0x3c, !PT ;  /* 0x000000070c037c12 */ /* 0x002fc8000f8e3cff */
[----:B------:R-:W-:-:S04]  /*2d90*/  SHF.L.U32 R0, R3, 0x1f, RZ ;  /* 0x0000001f03007819 */ /* 0x000fc800000006ff */
[----:B------:R-:W1:Y:S02]  /*2da0*/  SYNCS.PHASECHK.TRANS64 P0, [UR4+0xb0], R0 ;  /* 0x0000b000ff0075a7 */ /* 0x000e640008001004 */
[----:B-1----:R-:W-:Y:S05]  /*2db0*/  @P0 EXIT ;  /* 0x000000000000094d */ /* 0x002fea0003800000 */
[----:B------:R-:W-:Y:S02]  /*2dc0*/  SHF.L.U32 R3, R3, 0x1f, RZ ;  /* 0x0000001f03037819 */ /* 0x000fe400000006ff */
[----:B------:R-:W-:-:S07]  /*2dd0*/  MOV R0, UR4 ;  /* 0x0000000400007c02 */ /* 0x000fce0008000f00 */
.L_x_55:
[----:B-1----:R1:W2:Y:S02]  /*2de0*/  SYNCS.PHASECHK.TRANS64.TRYWAIT P0, [R0+URZ+0xb0], R3 ;  /* 0x0000b003000075a7 */ /* 0x0022a400080011ff */
[----:B--2---:R-:W-:Y:S05]  /*2df0*/  @!P0 NANOSLEEP.SYNCS 0x989680 ;  /* 0x009896800000895d */ /* 0x004fea0003900000 */
[----:B------:R-:W2:Y:S02]  /*2e00*/  @!P0 SYNCS.PHASECHK.TRANS64 P0, [R0+URZ+0xb0], R3 ;  /* 0x0000b003000085a7 */ /* 0x000ea400080010ff */
[----:B--2---:R-:W-:Y:S05]  /*2e10*/  @P0 EXIT ;  /* 0x000000000000094d */ /* 0x004fea0003800000 */
[----:B------:R-:W-:Y:S05]  /*2e20*/  BRA `(.L_x_55) ;  /* 0xfffffffc00ec7947 */ /* 0x000fea000383ffff */
.L_x_48:
[----:B------:R-:W-:Y:S05]  /*2e30*/  BRA.U UP4, `(.L_x_56) ;  /* 0x0000001104a07547 */ /* 0x000fea000b800000 */
[----:B------:R-:W-:Y:S01]  /*2e40*/  UMOV UR6, 0x40 ;  /* 0x0000004000067882 */ /* 0x000fe20000000000 */
[----:B------:R-:W-:Y:S01]  /*2e50*/  NOP ;  /* 0x0000000000007918 */ /* 0x000fe20000000000 */
[----:B------:R-:W-:Y:S01]  /*2e60*/  ULEA UR6, UR37, UR6, 0x18 ;  /* 0x0000000625067291 */ /* 0x000fe2000f8ec0ff */
[----:B------:R-:W-:Y:S02]  /*2e70*/  UMOV UR7, 0x400 ;  /* 0x0000040000077882 */ /* 0x000fe40000000000 */
[----:B------:R-:W-:-:S06]  /*2e80*/  ULEA UR37, UR37, UR7, 0x18 ;  /* 0x0000000725257291 */ /* 0x000fcc000f8ec0ff */
[----:B------:R-:W1:Y:S02]  /*2e90*/  LDS.U8 R2, [UR6+0x1c] ;  /* 0x00001c06ff027984 */ /* 0x000e640008000000 */
[----:B-1----:R-:W-:-:S13]  /*2ea0*/  ISETP.NE.AND P0, PT, R2, RZ, PT ;  /* 0x000000ff0200720c */ /* 0x002fda0003f05270 */
[----:B------:R-:W-:Y:S05]  /*2eb0*/  @P0 BRA `(.L_x_57) ;  /* 0x0000000400080947 */ /* 0x000fea0003800000 */
[----:B------:R-:W-:Y:S02]  /*2ec0*/  UISETP.NE.U32.AND UP0, UPT, UR5, 0x1, UPT ;  /* 0x000000010500788c */ /* 0x000fe4000bf05070 */
[----:B------:R-:W-:-:S07]  /*2ed0*/  UIADD3 UR8, UPT, UPT, UR6, 0x8, URZ ;  /* 0x0000000806087890 */ /* 0x000fce000fffe0ff */
[----:B------:R-:W-:Y:S05]  /*2ee0*/  BRA.U !UP0, `(.L_x_58) ;  /* 0x00000001089c7547 */ /* 0x000fea000b800000 */
[----:B------:R-:W-:Y:S01]  /*2ef0*/  ELECT P0, URZ, PT ;  /* 0x0000000000ff782f */ /* 0x000fe20003800000 */
[----:B------:R-:W-:-:S12]  /*2f00*/  BSSY B0, `(.L_x_58) ;  /* 0x0000025000007945 */ /* 0x000fd80003800000 */
[----:B------:R-:W-:Y:S05]  /*2f10*/  @!P0 BRA `(.L_x_59) ;  /* 0x00000000008c8947 */ /* 0x000fea0003800000 */
[----:B------:R-:W-:-:S05]  /*2f20*/  UMOV UR7, 0x10 ;  /* 0x0000001000077882 */ /* 0x000fca0000000000 */
[----:B------:R-:W-:Y:S04]  /*2f30*/  DEPBAR.LE SB1, 0x36 ;  /* 0x00009d800000791a */ /* 0x000fe80000000000 */
[----:B------:R-:W1:Y:S02]  /*2f40*/  UTCATOMSWS.2CTA.FIND_AND_SET.ALIGN UP1, UR7, UR7 ;  /* 0x00000007000775e3 */ /* 0x000e640008220800 */
[----:B-1----:R-:W-:Y:S01]  /*2f50*/  MOV R11, UR7 ;  /* 0x00000007000b7c02 */ /* 0x002fe20008000f00 */
[----:B------:R-:W-:Y:S06]  /*2f60*/  BRA.U UP1, `(.L_x_60) ;  /* 0x0000000101187547 */ /* 0x000fec000b800000 */
.L_x_61:
[----:B------:R-:W-:Y:S05]  /*2f70*/  NANOSLEEP 0x64 ;  /* 0x000000640000795d */ /* 0x000fea0003800000 */
[----:B------:R-:W-:-:S05]  /*2f80*/  UMOV UR7, 0x10 ;  /* 0x0000001000077882 */ /* 0x000fca0000000000 */
[----:B------:R-:W-:Y:S04]  /*2f90*/  DEPBAR.LE SB1, 0x36 ;  /* 0x00009d800000791a */ /* 0x000fe80000000000 */
[----:B------:R-:W1:Y:S02]  /*2fa0*/  UTCATOMSWS.2CTA.FIND_AND_SET.ALIGN UP1, UR7, UR7 ;  /* 0x00000007000775e3 */ /* 0x000e640008220800 */
[----:B-1----:R-:W-:Y:S01]  /*2fb0*/  MOV R11, UR7 ;  /* 0x00000007000b7c02 */ /* 0x002fe20008000f00 */
[----:B------:R-:W-:Y:S05]  /*2fc0*/  BRA.U !UP1, `(.L_x_61) ;  /* 0xfffffffd09e87547 */ /* 0x000fea000b83ffff */
.L_x_60:
[----:B------:R-:W1:Y:S01]  /*2fd0*/  LDS R5, [UR6+0x10] ;  /* 0x00001006ff057984 */ /* 0x000e620008000800 */
[----:B------:R-:W-:Y:S01]  /*2fe0*/  IMAD.U32 R3, RZ, RZ, UR37 ;  /* 0x00000025ff037e24 */ /* 0x000fe2000f8e00ff */
[----:B------:R-:W-:-:S03]  /*2ff0*/  MOV R2, UR4 ;  /* 0x0000000400027c02 */ /* 0x000fc60008000f00 */
[----:B------:R-:W-:Y:S01]  /*3000*/  VIADD R3, R3, 0x150 ;  /* 0x0000015003037836 */ /* 0x000fe20000000000 */
[----:B-1----:R-:W-:-:S04]  /*3010*/  SHF.L.U32 R5, R5, 0x1f, RZ ;  /* 0x0000001f05057819 */ /* 0x002fc800000006ff */
[----:B------:R-:W1:Y:S02]  /*3020*/  SYNCS.PHASECHK.TRANS64.TRYWAIT P0, [UR6+0x8], R5 ;  /* 0x00000805ff0075a7 */ /* 0x000e640008001106 */
[----:B-1----:R-:W-:Y:S05]  /*3030*/  @P0 BRA `(.L_x_62) ;  /* 0x0000000000080947 */ /* 0x002fea0003800000 */
[----:B------:R-:W1:Y:S02]  /*3040*/  SYNCS.PHASECHK.TRANS64.TRYWAIT P0, [UR6+0x8], R5 ;  /* 0x00000805ff0075a7 */ /* 0x000e640008001106 */
[----:B-1----:R-:W-:Y:S05]  /*3050*/  @!P0 BRA `(.L_x_63) ;  /* 0x0000005800f08947 */ /* 0x002fea0003800000 */
.L_x_62:
[----:B-1----:R-:W-:Y:S01]  /*3060*/  HFMA2 R4, -RZ, RZ, 0, 5.9604644775390625e-08 ;  /* 0x00000001ff047431 */ /* 0x002fe200000001ff */
[----:B------:R-:W-:Y:S01]  /*3070*/  UPRMT UR7, UR4, 0x654, UR8 ;  /* 0x0000065404077896 */ /* 0x000fe20008000008 */
[----:B------:R-:W-:Y:S01]  /*3080*/  IMAD.MOV.U32 R6, RZ, RZ, 0xffff ;  /* 0x0000ffffff067424 */ /* 0x000fe200078e00ff */
[----:B------:R-:W-:Y:S01]  /*3090*/  PRMT R2, R2, 0x654, R3 ;  /* 0x0000065402027816 */ /* 0x000fe20000000003 */
[----:B------:R-:W-:Y:S02]  /*30a0*/  IMAD.MOV.U32 R5, RZ, RZ, 0x4 ;  /* 0x00000004ff057424 */ /* 0x000fe400078e00ff */
[----:B------:R-:W-:Y:S01]  /*30b0*/  IMAD.SHL.U32 R9, R11, 0x20, RZ ;  /* 0x000000200b097824 */ /* 0x000fe200078e00ff */
[----:B------:R-:W-:Y:S02]  /*30c0*/  MOV R3, UR7 ;  /* 0x0000000700037c02 */ /* 0x000fe40008000f00 */
[-C--:B------:R-:W-:Y:S01]  /*30d0*/  SHF.L.U32 R7, R6, R11.reuse, RZ ;  /* 0x0000000b06077219 */ /* 0x080fe200000006ff */
[----:B------:R1:W-:Y:S01]  /*30e0*/  SYNCS.ARRIVE.TRANS64.RED RZ, [UR7], R5 ;  /* 0x00000005ffff79a7 */ /* 0x0003e20008000407 */
[----:B------:R-:W-:Y:S01]  /*30f0*/  SHF.L.U32 R6, R4, R11, RZ ;  /* 0x0000000b04067219 */ /* 0x000fe200000006ff */
[----:B------:R1:W-:Y:S04]  /*3100*/  STS [UR37+0x150], R9 ;  /* 0x00015009ff007988 */ /* 0x0003e80008000825 */
[----:B------:R1:W-:Y:S04]  /*3110*/  STAS [R2.64], R11 ;  /* 0x0000000b02007dbd */ /* 0x0003e8000c0008ff */
[----:B------:R1:W-:Y:S04]  /*3120*/  ATOMS.OR RZ, [UR6+0x14], R7 ;  /* 0x00001407ffff798c */ /* 0x0003e8000b000006 */
[----:B------:R1:W-:Y:S04]  /*3130*/  ATOMS.OR RZ, [UR6+0x18], R6 ;  /* 0x00001806ffff798c */ /* 0x0003e8000b000006 */
[----:B------:R1:W-:Y:S02]  /*3140*/  ATOMS.XOR RZ, [UR6+0x10], R4 ;  /* 0x00001004ffff798c */ /* 0x0003e4000b800006 */
.L_x_59:
[----:B------:R-:W-:Y:S05]  /*3150*/  BSYNC B0 ;  /* 0x0000000000007941 */ /* 0x000fea0003800000 */
.L_x_58:
[----:B------:R-:W-:Y:S05]  /*3160*/  BRA.U UP0, `(.L_x_64) ;  /* 0x00000001006c7547 */ /* 0x000fea000b800000 */
[----:B------:R-:W-:-:S03]  /*3170*/  UMOV UR7, 0xffffffff ;  /* 0xffffffff00077882 */ /* 0x000fc60000000000 */
[----:B------:R-:W-:Y:S05]  /*3180*/  BRA.DIV UR7, `(.L_x_65) ;  /* 0x0000005a07bc7947 */ /* 0x000fea000b800000 */
[----:B------:R-:W-:-:S13]  /*3190*/  ELECT P6, URZ, PT ;  /* 0x0000000000ff782f */ /* 0x000fda00038c0000 */
.L_x_169:
[----:B------:R-:W-:Y:S05]  /*31a0*/  @!P6 BRA `(.L_x_64) ;  /* 0x00000000005ce947 */ /* 0x000fea0003800000 */
[----:B-1----:R-:W1:Y:S02]  /*31b0*/  LDS R3, [UR6+0x10] ;  /* 0x00001006ff037984 */ /* 0x002e640008000800 */
[----:B-1----:R-:W-:-:S04]  /*31c0*/  SHF.L.U32 R3, R3, 0x1f, RZ ;  /* 0x0000001f03037819 */ /* 0x002fc800000006ff */
[----:B------:R-:W1:Y:S02]  /*31d0*/  SYNCS.PHASECHK.TRANS64.TRYWAIT P0, [UR6+0x8], R3 ;  /* 0x00000803ff0075a7 */ /* 0x000e640008001106 */
[----:B-1----:R-:W-:Y:S05]  /*31e0*/  @P0 BRA `(.L_x_66) ;  /* 0x0000000000080947 */ /* 0x002fea0003800000 */
[----:B------:R-:W1:Y:S02]  /*31f0*/  SYNCS.PHASECHK.TRANS64.TRYWAIT P0, [UR6+0x8], R3 ;  /* 0x00000803ff0075a7 */ /* 0x000e640008001106 */
[----:B-1----:R-:W-:Y:S05]  /*3200*/  @!P0 BRA `(.L_x_67) ;  /* 0x0000005800bc8947 */ /* 0x002fea0003800000 */
.L_x_66:
[----:B------:R-:W2:Y:S01]  /*3210*/  LDS R5, [UR37+0x150] ;  /* 0x00015025ff057984 */ /* 0x000ea20008000800 */
[----:B-1----:R-:W-:Y:S02]  /*3220*/  HFMA2 R2, -RZ, RZ, 0, 5.9604644775390625e-08 ;  /* 0x00000001ff027431 */ /* 0x002fe400000001ff */
[----:B------:R-:W-:Y:S01]  /*3230*/  IMAD.MOV.U32 R3, RZ, RZ, 0xffff ;  /* 0x0000ffffff037424 */ /* 0x000fe200078e00ff */
[----:B------:R-:W-:Y:S01]  /*3240*/  UPRMT UR7, UR4, 0x654, UR8 ;  /* 0x0000065404077896 */ /* 0x000fe20008000008 */
[----:B--2---:R-:W-:-:S03]  /*3250*/  IMAD.SHL.U32 R4, R5, 0x20, RZ ;  /* 0x0000002005047824 */ /* 0x004fc600078e00ff */
[-C--:B------:R-:W-:Y:S02]  /*3260*/  SHF.L.U32 R3, R3, R5.reuse, RZ ;  /* 0x0000000503037219 */ /* 0x080fe400000006ff */
[----:B------:R-:W-:Y:S01]  /*3270*/  SHF.L.U32 R5, R2, R5, RZ ;  /* 0x0000000502057219 */ /* 0x000fe200000006ff */
[----:B------:R2:W-:Y:S04]  /*3280*/  STS [UR37+0x150], R4 ;  /* 0x00015004ff007988 */ /* 0x0005e80008000825 */
[----:B------:R2:W-:Y:S04]  /*3290*/  ATOMS.OR RZ, [UR6+0x14], R3 ;  /* 0x00001403ffff798c */ /* 0x0005e8000b000006 */
[----:B------:R2:W-:Y:S01]  /*32a0*/  ATOMS.OR RZ, [UR6+0x18], R5 ;  /* 0x00001805ffff798c */ /* 0x0005e2000b000006 */
[----:B------:R-:W-:Y:S03]  /*32b0*/  SYNCS.ARRIVE.TRANS64.RED.A1T0 RZ, [UR7], RZ ;  /* 0x000000ffffff79a7 */ /* 0x000fe60008100407 */
[----:B------:R2:W-:Y:S01]  /*32c0*/  ATOMS.XOR RZ, [UR6+0x10], R2 ;  /* 0x00001002ffff798c */ /* 0x0005e2000b800006 */
[----:B------:R-:W-:Y:S05]  /*32d0*/  BRA `(.L_x_64) ;  /* 0x0000000000107947 */ /* 0x000fea0003800000 */
.L_x_57:
[----:B------:R-:W-:-:S05]  /*32e0*/  MOV R2, 0xffffffff ;  /* 0xffffffff00027802 */ /* 0x000fca0000000f00 */
[----:B------:R1:W-:Y:S02]  /*32f0*/  STS [UR37+0x150], R2 ;  /* 0x00015002ff007988 */ /* 0x0003e40008000825 */
[----:B-1----:R-:W-:Y:S02]  /*3300*/  MOV R2, 0x3320 ;  /* 0x0000332000027802 */ /* 0x002fe40000000f00 */
[----:B-----5:R-:W-:Y:S05]  /*3310*/  CALL.REL.NOINC `($__internal_1_$__cuda_sm10x_tcgen05_guardrail_trap_phase_invalid_during_alloc) ;  /* 0x0000006000907944 */ /* 0x020fea0003c00000 */
.L_x_64:
[----:B------:R-:W-:Y:S05]  /*3320*/  WARPSYNC.ALL ;  /* 0x0000000000007948 */ /* 0x000fea0003800000 */
[----:B------:R-:W3:Y:S01]  /*3330*/  S2UR UR8, SR_CgaCtaId ;  /* 0x00000000000879c3 */ /* 0x000ee20000008800 */
[----:B------:R-:W-:Y:S01]  /*3340*/  UMOV UR6, 0x400 ;  /* 0x0000040000067882 */ /* 0x000fe20000000000 */
[----:B------:R-:W-:-:S06]  /*3350*/  NOP ;  /* 0x0000000000007918 */ /* 0x000fcc0000000000 */
[----:B------:R-:W-:Y:S06]  /*3360*/  BAR.ARV 0x6, 0xa0 ;  /* 0x0182800000007b1d */ /* 0x000fec0000002000 */
[----:B------:R-:W-:Y:S01]  /*3370*/  LOP3.LUT R0, R0, 0xffff, RZ, 0xc0, !PT ;  /* 0x0000ffff00007812 */ /* 0x000fe200078ec0ff */
[----:B-1----:R-:W-:Y:S01]  /*3380*/  IMAD.MOV.U32 R9, RZ, RZ, 0x1 ;  /* 0x00000001ff097424 */ /* 0x002fe200078e00ff */
[----:B------:R-:W-:Y:S01]  /*3390*/  LOP3.LUT R8, R8, 0xffff, RZ, 0xc0, !PT ;  /* 0x0000ffff08087812 */ /* 0x000fe200078ec0ff */
[----:B------:R-:W-:Y:S01]  /*33a0*/  UMOV UR22, URZ ;  /* 0x000000ff00167c82 */ /* 0x000fe20008000000 */
[----:B------:R-:W-:Y:S01]  /*33b0*/  R2UR UR12, R0 ;  /* 0x00000000000c72ca */ /* 0x000fe200000e0000 */
[----:B------:R-:W-:Y:S01]  /*33c0*/  UMOV UR21, URZ ;  /* 0x000000ff00157c82 */ /* 0x000fe20008000000 */
[----:B------:R-:W-:Y:S01]  /*33d0*/  R2UR UR13, R8 ;  /* 0x00000000080d72ca */ /* 0x000fe200000e0000 */
[----:B------:R-:W-:Y:S01]  /*33e0*/  IMAD.MOV.U32 R8, RZ, RZ, RZ ;  /* 0x000000ffff087224 */ /* 0x000fe200078e00ff */
[----:B------:R-:W-:Y:S01]  /*33f0*/  UMOV UR20, URZ ;  /* 0x000000ff00147c82 */ /* 0x000fe20008000000 */
[----:B------:R-:W-:-:S02]  /*3400*/  UISETP.NE.AND UP2, UPT, UR5, URZ, UPT ;  /* 0x000000ff0500728c */ /* 0x000fc4000bf45270 */
[----:B---3--:R-:W-:Y:S01]  /*3410*/  ULEA UR8, UR8, UR6, 0x18 ;  /* 0x0000000608087291 */ /* 0x008fe2000f8ec0ff */
[----:B------:R-:W1:Y:S03]  /*3420*/  LDCU UR6, c[0x0][0x38c] ;  /* 0x00007180ff0677ac */ /* 0x000e660008000800 */
[----:B------:R-:W-:Y:S02]  /*3430*/  UIADD3 UR14, UPT, UPT, UR8, 0x4300, URZ ;  /* 0x00004300080e7890 */ /* 0x000fe4000fffe0ff */
[----:B------:R-:W-:-:S03]  /*3440*/  UIADD3 UR15, UPT, UPT, UR8, 0x9300, URZ ;  /* 0x00009300080f7890 */ /* 0x000fc6000fffe0ff */
[----:B--2---:R-:W2:Y:S01]  /*3450*/  LDS R2, [UR8+0x150] ;  /* 0x00015008ff027984 */ /* 0x004ea20008000800 */
[----:B------:R-:W-:Y:S02]  /*3460*/  USHF.R.U32.HI UR14, URZ, 0x4, UR14 ;  /* 0x00000004ff0e7899 */ /* 0x000fe4000801160e */
[----:B------:R-:W-:Y:S02]  /*3470*/  USHF.R.U32.HI UR15, URZ, 0x4, UR15 ;  /* 0x00000004ff0f7899 */ /* 0x000fe4000801160f */
[----:B------:R-:W-:Y:S02]  /*3480*/  ULOP3.LUT UR14, UR14, 0x3fff, URZ, 0xc0, !UPT ;  /* 0x00003fff0e0e7892 */ /* 0x000fe4000f8ec0ff */
[----:B------:R-:W-:Y:S02]  /*3490*/  ULOP3.LUT UR15, UR15, 0x3fff, URZ, 0xc0, !UPT ;  /* 0x00003fff0f0f7892 */ /* 0x000fe4000f8ec0ff */
[----:B------:R-:W-:Y:S02]  /*34a0*/  ULOP3.LUT UR14, UR14, 0x10000, URZ, 0xfc, !UPT ;  /* 0x000100000e0e7892 */ /* 0x000fe4000f8efcff */
[----:B-1----:R-:W-:-:S02]  /*34b0*/  UIADD3 UR6, UPT, UPT, UR6, 0x1f, URZ ;  /* 0x0000001f06067890 */ /* 0x002fc4000fffe0ff */
[----:B------:R-:W-:Y:S02]  /*34c0*/  ULOP3.LUT UR15, UR15, 0x10000, URZ, 0xfc, !UPT ;  /* 0x000100000f0f7892 */ /* 0x000fe4000f8efcff */
[----:B------:R-:W-:Y:S01]  /*34d0*/  USHF.R.S32.HI UR7, URZ, 0x1f, UR6 ;  /* 0x0000001fff077899 */ /* 0x000fe20008011406 */
[----:B------:R-:W-:Y:S01]  /*34e0*/  UMOV UR28, 0x0 ;  /* 0x00000000001c7882 */ /* 0x000fe20000000000 */
[----:B------:R-:W-:Y:S02]  /*34f0*/  UMOV UR29, 0x8200490 ;  /* 0x08200490001d7882 */ /* 0x000fe40000000000 */
[----:B------:R-:W-:Y:S01]  /*3500*/  ULEA.HI UR7, UR7, UR6, URZ, 0x5 ;  /* 0x0000000607077291 */ /* 0x000fe2000f8f28ff */
[----:B------:R-:W-:Y:S01]  /*3510*/  UMOV UR26, 0x0 ;  /* 0x00000000001a7882 */ /* 0x000fe20000000000 */
[----:B------:R-:W-:Y:S02]  /*3520*/  UMOV UR27, 0x8200490 ;  /* 0x08200490001b7882 */ /* 0x000fe40000000000 */
[----:B------:R-:W-:-:S04]  /*3530*/  USHF.R.S32.HI UR7, URZ, 0x5, UR7 ;  /* 0x00000005ff077899 */ /* 0x000fc80008011407 */
[----:B------:R-:W-:-:S04]  /*3540*/  UISETP.LT.AND UP0, UPT, UR7, 0x1, UPT ;  /* 0x000000010700788c */ /* 0x000fc8000bf01270 */
[----:B------:R-:W-:Y:S01]  /*3550*/  USEL UR23, UR7, 0x1, !UP0 ;  /* 0x0000000107177887 */ /* 0x000fe2000c000000 */
[----:B--2---:R-:W-:Y:S02]  /*3560*/  R2UR UR24, R2 ;  /* 0x00000000021872ca */ /* 0x004fe400000e0000 */
[----:B------:R-:W-:-:S13]  /*3570*/  CS2R R2, SRZ ;  /* 0x0000000000027805 */ /* 0x000fda000001ff00 */
.L_x_75:
[C---:B------:R-:W-:Y:S02]  /*3580*/  LEA R0, R8.reuse, UR8, 0x3 ;  /* 0x0000000808007c11 */ /* 0x040fe4000f8e18ff */
[----:B------:R-:W-:Y:S02]  /*3590*/  SHF.L.U32 R5, R3, 0x1f, RZ ;  /* 0x0000001f03057819 */ /* 0x000fe400000006ff */
[----:B------:R-:W-:Y:S02]  /*35a0*/  LEA R4, R8, UR8, 0x4 ;  /* 0x0000000808047c11 */ /* 0x000fe4000f8e20ff */
[----:B------:R-:W1:Y:S02]  /*35b0*/  SYNCS.PHASECHK.TRANS64.TRYWAIT P0, [R0+URZ+0xa0], R5 ;  /* 0x0000a005000075a7 */ /* 0x000e6400080011ff */
[----:B-1-34-:R-:W-:Y:S05]  /*35c0*/  @!P0 BRA `(.L_x_68) ;  /* 0x0000005400e48947 */ /* 0x01afea0003800000 */
.L_x_170:
[----:B-1----:R-:W1:Y:S01]  /*35d0*/  LDS.128 R4, [R4+0x130] ;  /* 0x0001300004047984 */ /* 0x002e620000000c00 */
[----:B------:R-:W-:Y:S02]  /*35e0*/  VIADD R0, R0, 0xb0 ;  /* 0x000000b000007836 */ /* 0x000fe40000000000 */
[----:B------:R-:W-:Y:S01]  /*35f0*/  VIADD R8, R8, 0x1 ;  /* 0x0000000108087836 */ /* 0x000fe20000000000 */
[----:B------:R-:W-:Y:S01]  /*3600*/  @!PT LDS RZ, [RZ] ;  /* 0x00000000fffff984 */ /* 0x000fe20000000800 */
[----:B------:R-:W-:Y:S01]  /*3610*/  @!PT LDS RZ, [RZ] ;  /* 0x00000000fffff984 */ /* 0x000fe20000000800 */
[----:B------:R-:W-:Y:S01]  /*3620*/  @!PT LDS RZ, [RZ] ;  /* 0x00000000fffff984 */ /* 0x000fe20000000800 */
[----:B------:R-:W-:Y:S01]  /*3630*/  @!PT LDS RZ, [RZ] ;  /* 0x00000000fffff984 */ /* 0x000fe20000000800 */
[----:B------:R2:W-:Y:S06]  /*3640*/  MEMBAR.ALL.CTA ;  /* 0x0000000000007992 */ /* 0x0005ec0000008000 */
[----:B--2---:R-:W2:Y:S01]  /*3650*/  FENCE.VIEW.ASYNC.S ;  /* 0x00000000000073c6 */ /* 0x004ea20000000000 */
[----:B------:R-:W-:-:S04]  /*3660*/  PRMT R0, RZ, 0x654, R0 ;  /* 0x00000654ff007816 */ /* 0x000fc80000000000 */
[----:B--2---:R2:W-:Y:S01]  /*3670*/  SYNCS.ARRIVE.TRANS64.RED.A1T0 RZ, [R0+URZ], RZ ;  /* 0x000000ff00ff79a7 */ /* 0x0045e200081004ff */
[----:B-1----:R-:W-:Y:S01]  /*3680*/  LOP3.LUT P1, RZ, R6, 0x1, RZ, 0xc0, !PT ;  /* 0x0000000106ff7812 */ /* 0x002fe2000782c0ff */
[----:B--2---:R-:W-:-:S12]  /*3690*/  BRA.U UP2, `(.L_x_69) ;  /* 0x0000000102e07547 */ /* 0x004fd8000b800000 */
[----:B------:R-:W1:Y:S01]  /*36a0*/  LDCU UR6, c[0x0][0x38c] ;  /* 0x00007180ff0677ac */ /* 0x000e620008000800 */
[----:B------:R-:W-:Y:S02]  /*36b0*/  PLOP3.LUT P2, PT, PT, PT, PT, 0x80, 0x8 ;  /* 0x000000000008781c */ /* 0x000fe40003f4f070 */
[----:B------:R-:W-:Y:S01]  /*36c0*/  SHF.L.U32 R5, R9, 0x1f, RZ ;  /* 0x0000001f09057819 */ /* 0x000fe200000006ff */
[----:B------:R-:W-:Y:S02]  /*36d0*/  ULEA UR10, UR22, UR8, 0x3 ;  /* 0x00000008160a7291 */ /* 0x000fe4000f8e18ff */
[----:B------:R-:W-:Y:S02]  /*36e0*/  ULEA UR11, UR22, UR24, 0x6 ;  /* 0x00000018160b7291 */ /* 0x000fe4000f8e30ff */
[----:B-1----:R-:W-:-:S06]  /*36f0*/  UISETP.GE.AND UP0, UPT, UR6, 0x1, UPT ;  /* 0x000000010600788c */ /* 0x002fcc000bf06270 */
[----:B------:R-:W-:-:S05]  /*3700*/  PLOP3.LUT P0, PT, PT, PT, UP0, 0x80, 0x8 ;  /* 0x000000000008781c */ /* 0x000fca0003f0f008 */
[----:B------:R-:W-:-:S08]  /*3710*/  @UP0 ULEA UR6, UR21, UR8, 0x3 ;  /* 0x0000000815060291 */ /* 0x000fd0000f8e18ff */
[----:B------:R-:W-:-:S04]  /*3720*/  @P0 SHF.L.U32 R0, R2, 0x1f, RZ ;  /* 0x0000001f02000819 */ /* 0x000fc800000006ff */
[----:B------:R1:W2:Y:S01]  /*3730*/  @P0 SYNCS.PHASECHK.TRANS64.TRYWAIT P2, [UR6], R0 ;  /* 0x00000000ff0005a7 */ /* 0x0002a20008041106 */
[----:B------:R-:W3:Y:S02]  /*3740*/  SYNCS.PHASECHK.TRANS64.TRYWAIT P0, [UR10+0xe0], R5 ;  /* 0x0000e005ff0075a7 */ /* 0x000ee4000800110a */
[----:B-123--:R-:W-:Y:S05]  /*3750*/  @!P0 BRA `(.L_x_70) ;  /* 0x0000005400948947 */ /* 0x00efea0003800000 */
.L_x_172:
[----:B------:R-:W-:Y:S01]  /*3760*/  UMOV UR19, UR20 ;  /* 0x0000001400137c82 */ /* 0x000fe20008000000 */
[----:B------:R-:W-:Y:S05]  /*3770*/  BRA.U !UP0, `(.L_x_71) ;  /* 0x0000000108987547 */ /* 0x000fea000b800000 */
[----:B------:R-:W-:Y:S02]  /*3780*/  UIADD3 UR19, UPT, UPT, UR23, UR20, URZ ;  /* 0x0000001417137290 */ /* 0x000fe4000fffe0ff */
[----:B------:R-:W-:Y:S01]  /*3790*/  UPLOP3.LUT UP3, UPT, UPT, UPT, UPT, 0x40, 0x4 ;  /* 0x000000000004789c */ /* 0x000fe20003f6e870 */
[----:B------:R-:W-:Y:S01]  /*37a0*/  UMOV UR18, UR7 ;  /* 0x0000000700127c82 */ /* 0x000fe20008000000 */
[----:B------:R-:W-:-:S09]  /*37b0*/  UMOV UR17, UR21 ;  /* 0x0000001500117c82 */ /* 0x000fd20008000000 */
.L_x_74:
[----:B--2---:R-:W-:Y:S01]  /*37c0*/  ULEA UR9, UR17, UR8, 0x3 ;  /* 0x0000000811097291 */ /* 0x004fe2000f8e18ff */
[----:B---3--:R-:W-:Y:S11]  /*37d0*/  @P2 BRA `(.L_x_72) ;  /* 0x00000000000c2947 */ /* 0x008ff60003800000 */
[----:B-1----:R-:W-:Y:S04]  /*37e0*/  SHF.L.U32 R5, R2, 0x1f, RZ ;  /* 0x0000001f02057819 */ /* 0x002fe800000006ff */
[----:B------:R-:W1:Y:S02]  /*37f0*/  SYNCS.PHASECHK.TRANS64.TRYWAIT P0, [UR9], R5 ;  /* 0x00000005ff0075a7 */ /* 0x000e640008001109 */
[----:B-1----:R-:W-:Y:S05]  /*3800*/  @!P0 BRA `(.L_x_73) ;  /* 0x0000005400808947 */ /* 0x002fea0003800000 */
.L_x_72:
[----:B------:R-:W-:Y:S01]  /*3810*/  UISETP.NE.AND UP0, UPT, UR18, 0x1, UPT ;  /* 0x000000011200788c */ /* 0x000fe2000bf05270 */
[----:B------:R-:W-:Y:S01]  /*3820*/  PLOP3.LUT P2, PT, PT, PT, PT, 0x80, 0x8 ;  /* 0x000000000008781c */ /* 0x000fe20003f4f070 */
[----:B------:R-:W-:Y:S02]  /*3830*/  UIADD3 UR21, UPT, UPT, UR17, 0x1, URZ ;  /* 0x0000000111157890 */ /* 0x000fe4000fffe0ff */
[----:B------:R-:W-:Y:S02]  /*3840*/  ULEA UR30, UR17, UR15, 0x8 ;  /* 0x0000000f111e7291 */ /* 0x000fe4000f8e40ff */
[----:B------:R-:W-:Y:S01]  /*3850*/  UISETP.NE.AND UP1, UPT, UR21, 0x5, UPT ;  /* 0x000000051500788c */ /* 0x000fe2000bf25270 */
[----:B------:R-:W-:Y:S01]  /*3860*/  PLOP3.LUT P0, PT, PT, PT, UP0, 0x80, 0x8 ;  /* 0x000000000008781c */ /* 0x000fe20003f0f008 */
[----:B------:R-:W-:Y:S02]  /*3870*/  ULEA UR32, UR17, UR14, 0x8 ;  /* 0x0000000e11207291 */ /* 0x000fe4000f8e40ff */
[----:B------:R-:W-:Y:S02]  /*3880*/  USEL UR16, URZ, 0x1, UP1 ;  /* 0x00000001ff107887 */ /* 0x000fe40008800000 */
[----:B------:R-:W-:Y:S02]  /*3890*/  USEL UR21, UR21, URZ, UP1 ;  /* 0x000000ff15157287 */ /* 0x000fe40008800000 */
[----:B------:R-:W-:Y:S02]  /*38a0*/  UIADD3 UR36, UPT, UPT, UR30, 0x2, URZ ;  /* 0x000000021e247890 */ /* 0x000fe4000fffe0ff */
[----:B------:R-:W-:Y:S01]  /*38b0*/  @UP0 ULEA UR6, UR21, UR8, 0x3 ;  /* 0x0000000815060291 */ /* 0x000fe2000f8e18ff */
[----:B------:R-:W-:Y:S01]  /*38c0*/  LOP3.LUT R2, R2, UR16, RZ, 0x3c, !PT ;  /* 0x0000001002027c12 */ /* 0x000fe2000f8e3cff */
[----:B------:R-:W-:Y:S02]  /*38d0*/  UIADD3 UR34, UPT, UPT, UR32, 0x2, URZ ;  /* 0x0000000220227890 */ /* 0x000fe4000fffe0ff */
[----:B------:R-:W-:Y:S01]  /*38e0*/  UIADD3 UR9, UPT, UPT, UR9, 0x28, URZ ;  /* 0x0000002809097890 */ /* 0x000fe2000fffe0ff */
[----:B-1----:R-:W-:Y:S01]  /*38f0*/  @P0 SHF.L.U32 R0, R2, 0x1f, RZ ;  /* 0x0000001f02000819 */ /* 0x002fe200000006ff */
[----:B------:R-:W-:Y:S01]  /*3900*/  UMOV UR31, 0x80004020 ;  /* 0x80004020001f7882 */ /* 0x000fe20000000000 */
[----:B------:R-:W-:Y:S01]  /*3910*/  UMOV UR33, 0x80004020 ;  /* 0x8000402000217882 */ /* 0x000fe20000000000 */
[----:B------:R-:W-:Y:S01]  /*3920*/  UMOV UR37, 0x80004020 ;  /* 0x8000402000257882 */ /* 0x000fe20000000000 */
[----:B------:R2:W3:Y:S01]  /*3930*/  @P0 SYNCS.PHASECHK.TRANS64.TRYWAIT P2, [UR6], R0 ;  /* 0x00000000ff0005a7 */ /* 0x0004e20008041106 */
[----:B------:R-:W-:Y:S01]  /*3940*/  UIADD3 UR20, UPT, UPT, UR20, 0x1, URZ ;  /* 0x0000000114147890 */ /* 0x000fe2000fffe0ff */
[----:B------:R2:W-:Y:S01]  /*3950*/  UTCHMMA.2CTA gdesc[UR32], gdesc[UR30], tmem[UR11], tmem[UR28], idesc[UR29], UP3 ;  /* 0x00ff1c1e200075ea */ /* 0x0005e20009a0000b */
[----:B------:R-:W-:Y:S02]  /*3960*/  UIADD3 UR18, UPT, UPT, UR18, -0x1, URZ ;  /* 0xffffffff12127890 */ /* 0x000fe4000fffe0ff */
[----:B------:R-:W-:Y:S02]  /*3970*/  UISETP.NE.AND UP0, UPT, UR20, UR19, UPT ;  /* 0x000000131400728c */ /* 0x000fe4000bf05270 */
[----:B------:R-:W-:Y:S01]  /*3980*/  UPLOP3.LUT UP3, UPT, UPT, UPT, UPT, 0x80, 0x8 ;  /* 0x000000000008789c */ /* 0x000fe20003f6f070 */
[----:B------:R-:W-:Y:S01]  /*3990*/  UMOV UR35, 0x80004020 ;  /* 0x8000402000237882 */ /* 0x000fe20000000000 */
[----:B------:R-:W-:Y:S01]  /*39a0*/  UMOV UR17, UR21 ;  /* 0x0000001500117c82 */ /* 0x000fe20008000000 */
[----:B------:R2:W-:Y:S01]  /*39b0*/  UTCHMMA.2CTA gdesc[UR34], gdesc[UR36], tmem[UR11], tmem[UR26], idesc[UR27], UPT ;  /* 0x00ff1a24220075ea */ /* 0x0005e2000ba0000b */
[----:B------:R2:W-:Y:S03]  /*39c0*/  UTCBAR.2CTA.MULTICAST [UR9], URZ, UR13 ;  /* 0x000000ff090073e9 */ /* 0x0005e6000820080d */
[----:B------:R-:W-:Y:S05]  /*39d0*/  BRA.U UP0, `(.L_x_74) ;  /* 0xfffffffd00787547 */ /* 0x000fea000b83ffff */
.L_x_71:
[----:B------:R-:W-:Y:S01]  /*39e0*/  UIADD3 UR10, UPT, UPT, UR10, 0xc0, URZ ;  /* 0x000000c00a0a7890 */ /* 0x000fe2000fffe0ff */
[----:B------:R-:W-:-:S08]  /*39f0*/  UMOV UR20, UR19 ;  /* 0x0000001300147c82 */ /* 0x000fd00008000000 */
[----:B------:R4:W-:Y:S01]  /*3a00*/  UTCBAR.2CTA.MULTICAST [UR10], URZ, UR12 ;  /* 0x000000ff0a0073e9 */ /* 0x0009e2000820080c */
[----:B------:R-:W-:Y:S02]  /*3a10*/  NOP ;  /* 0x0000000000007918 */ /* 0x000fe40000000000 */
.L_x_69:
[----:B------:R-:W-:Y:S01]  /*3a20*/  UIADD3 UR22, UPT, UPT, UR22, 0x1, URZ ;  /* 0x0000000116167890 */ /* 0x000fe2000fffe0ff */
[----:B------:R-:W-:-:S03]  /*3a30*/  ISETP.NE.AND P0, PT, R8, 0x2, PT ;  /* 0x000000020800780c */ /* 0x000fc60003f05270 */
[----:B------:R-:W-:Y:S01]  /*3a40*/  UISETP.NE.AND UP0, UPT, UR22, 0x4, UPT ;  /* 0x000000041600788c */ /* 0x000fe2000bf05270 */
[----:B-12---:R-:W-:Y:S02]  /*3a50*/  SEL R0, RZ, 0x1, P0 ;  /* 0x00000001ff007807 */ /* 0x006fe40000000000 */
[----:B------:R-:W-:Y:S01]  /*3a60*/  SEL R8, R8, RZ, P0 ;  /* 0x000000ff08087207 */ /* 0x000fe20000000000 */
[----:B------:R-:W-:Y:S01]  /*3a70*/  USEL UR6, URZ, 0x1, UP0 ;  /* 0x00000001ff067887 */ /* 0x000fe20008000000 */
[----:B------:R-:W-:Y:S01]  /*3a80*/  LOP3.LUT R3, R3, R0, RZ, 0x3c, !PT ;  /* 0x0000000003037212 */ /* 0x000fe200078e3cff */
[----:B------:R-:W-:-:S04]  /*3a90*/  USEL UR22, UR22, URZ, UP0 ;  /* 0x000000ff16167287 */ /* 0x000fc80008000000 */
[----:B------:R-:W-:Y:S01]  /*3aa0*/  LOP3.LUT R9, R9, UR6, RZ, 0x3c, !PT ;  /* 0x0000000609097c12 */ /* 0x000fe2000f8e3cff */
[----:B------:R-:W-:Y:S07]  /*3ab0*/  @P1 BRA `(.L_x_75) ;  /* 0xfffffff800b01947 */ /* 0x000fee000383ffff */
[----:B------:R-:W1:Y:S01]  /*3ac0*/  S2UR UR6, SR_CgaCtaId ;  /* 0x00000000000679c3 */ /* 0x000e620000008800 */
[----:B------:R-:W-:Y:S01]  /*3ad0*/  ELECT P0, URZ, PT ;  /* 0x0000000000ff782f */ /* 0x000fe20003800000 */
[----:B------:R-:W-:Y:S01]  /*3ae0*/  HFMA2 R0, -RZ, RZ, 0, 5.9604644775390625e-08 ;  /* 0x00000001ff007431 */ /* 0x000fe200000001ff */
[----:B------:R-:W-:-:S05]  /*3af0*/  UMOV UR7, 0x40 ;  /* 0x0000004000077882 */ /* 0x000fca0000000000 */
[----:B------:R-:W-:Y:S01]  /*3b00*/  UVIRTCOUNT.DEALLOC.SMPOOL 0x80 ;  /* 0x000000800000784c */ /* 0x000fe20000000000 */
[----:B------:R-:W-:Y:S02]  /*3b10*/  UISETP.NE.AND UP0, UPT, UR5, URZ, UPT ;  /* 0x000000ff0500728c */ /* 0x000fe4000bf05270 */
[----:B-1----:R-:W-:-:S09]  /*3b20*/  ULEA UR6, UR6, UR7, 0x18 ;  /* 0x0000000706067291 */ /* 0x002fd2000f8ec0ff */
[----:B------:R1:W-:Y:S01]  /*3b30*/  @P0 STS.U8 [UR6+0x1c], R0 ;  /* 0x00001c00ff000988 */ /* 0x0003e20008000006 */
[----:B------:R-:W-:Y:S05]  /*3b40*/  BRA.U UP0, `(.L_x_76) ;  /* 0x0000000100a07547 */ /* 0x000fea000b800000 */
[----:B------:R-:W-:Y:S01]  /*3b50*/  UIADD3 UR5, UPT, UPT, UR8, 0xe0, URZ ;  /* 0x000000e008057890 */ /* 0x000fe2000fffe0ff */
[----:B------:R-:W-:-:S03]  /*3b60*/  SHF.L.U32 R3, R9, 0x1f, RZ ;  /* 0x0000001f09037819 */ /* 0x000fc600000006ff */
[----:B------:R-:W-:-:S09]  /*3b70*/  ULEA UR7, UR22, UR5, 0x3 ;  /* 0x0000000516077291 */ /* 0x000fd2000f8e18ff */
[----:B------:R-:W2:Y:S02]  /*3b80*/  SYNCS.PHASECHK.TRANS64.TRYWAIT P0, [UR7], R3 ;  /* 0x00000003ff0075a7 */ /* 0x000ea40008001107 */
[----:B--2---:R-:W-:Y:S05]  /*3b90*/  @!P0 BRA `(.L_x_77) ;  /* 0x0000005000b48947 */ /* 0x004fea0003800000 */
.L_x_175:
[----:B------:R-:W-:-:S04]  /*3ba0*/  UIADD3 UR9, UPT, UPT, UR22, 0x1, URZ ;  /* 0x0000000116097890 */ /* 0x000fc8000fffe0ff */
[----:B------:R-:W-:-:S04]  /*3bb0*/  UISETP.NE.AND UP1, UPT, UR9, 0x4, UPT ;  /* 0x000000040900788c */ /* 0x000fc8000bf25270 */
[----:B----4-:R-:W-:Y:S02]  /*3bc0*/  USEL UR10, URZ, 0x1, UP1 ;  /* 0x00000001ff0a7887 */ /* 0x010fe40008800000 */
[----:B------:R-:W-:-:S04]  /*3bd0*/  USEL UR9, UR9, URZ, UP1 ;  /* 0x000000ff09097287 */ /* 0x000fc80008800000 */
[----:B------:R-:W-:Y:S01]  /*3be0*/  ULEA UR7, UR9, UR5, 0x3 ;  /* 0x0000000509077291 */ /* 0x000fe2000f8e18ff */
[----:B------:R-:W-:-:S04]  /*3bf0*/  LOP3.LUT R2, R9, UR10, RZ, 0x3c, !PT ;  /* 0x0000000a09027c12 */ /* 0x000fc8000f8e3cff */
[----:B-1----:R-:W-:-:S04]  /*3c00*/  SHF.L.U32 R3, R2, 0x1f, RZ ;  /* 0x0000001f02037819 */ /* 0x002fc800000006ff */
[----:B------:R-:W1:Y:S02]  /*3c10*/  SYNCS.PHASECHK.TRANS64.TRYWAIT P0, [UR7], R3 ;  /* 0x00000003ff0075a7 */ /* 0x000e640008001107 */
[----:B-1----:R-:W-:Y:S05]  /*3c20*/  @!P0 BRA `(.L_x_78) ;  /* 0x0000005000a88947 */ /* 0x002fea0003800000 */
.L_x_177:
        /* <DEDUP_REMOVED lines=9> */
.L_x_179:
[----:B------:R-:W-:-:S04]  /*3cc0*/  UIADD3 UR9, UPT, UPT, UR9, 0x1, URZ ;  /* 0x0000000109097890 */ /* 0x000fc8000fffe0ff */
[----:B------:R-:W-:-:S04]  /*3cd0*/  UISETP.NE.AND UP1, UPT, UR9, 0x4, UPT ;  /* 0x000000040900788c */ /* 0x000fc8000bf25270 */
[----:B------:R-:W-:Y:S02]  /*3ce0*/  USEL UR7, URZ, 0x1, UP1 ;  /* 0x00000001ff077887 */ /* 0x000fe40008800000 */
[----:B------:R-:W-:-:S04]  /*3cf0*/  USEL UR9, UR9, URZ, UP1 ;  /* 0x000000ff09097287 */ /* 0x000fc80008800000 */
[----:B------:R-:W-:Y:S01]  /*3d00*/  ULEA UR9, UR9, UR5, 0x3 ;  /* 0x0000000509097291 */ /* 0x000fe2000f8e18ff */
[----:B-1----:R-:W-:-:S04]  /*3d10*/  LOP3.LUT R3, R2, UR7, RZ, 0x3c, !PT ;  /* 0x0000000702037c12 */ /* 0x002fc8000f8e3cff */
[----:B------:R-:W-:Y:S01]  /*3d20*/  SHF.L.U32 R3, R3, 0x1f, RZ ;  /* 0x0000001f03037819 */ /* 0x000fe200000006ff */
[----:B------:R-:W-:-:S04]  /*3d30*/  IMAD.U32 R0, RZ, RZ, UR9 ;  /* 0x00000009ff007e24 */ /* 0x000fc8000f8e00ff */
[----:B------:R1:W2:Y:S03]  /*3d40*/  SYNCS.PHASECHK.TRANS64.TRYWAIT P0, [R0+URZ], R3 ;  /* 0x00000003000075a7 */ /* 0x0002a600080011ff */
[----:B--2---:R-:W-:Y:S05]  /*3d50*/  @!P0 NANOSLEEP.SYNCS 0x989680 ;  /* 0x009896800000895d */ /* 0x004fea0003900000 */
[----:B------:R-:W2:Y:S02]  /*3d60*/  @!P0 SYNCS.PHASECHK.TRANS64 P0, [R0+URZ], R3 ;  /* 0x00000003000085a7 */ /* 0x000ea400080010ff */
[----:B--2---:R-:W-:Y:S05]  /*3d70*/  @P0 BRA `(.L_x_80) ;  /* 0x0000000000200947 */ /* 0x004fea0003800000 */
.L_x_81:
[----:B--2---:R2:W4:Y:S02]  /*3d80*/  SYNCS.PHASECHK.TRANS64.TRYWAIT P0, [R0+URZ], R3 ;  /* 0x00000003000075a7 */ /* 0x00452400080011ff */
[----:B----4-:R-:W-:Y:S05]  /*3d90*/  @!P0 NANOSLEEP.SYNCS 0x989680 ;  /* 0x009896800000895d */ /* 0x010fea0003900000 */
[----:B------:R-:W4:Y:S02]  /*3da0*/  @!P0 SYNCS.PHASECHK.TRANS64 P0, [R0+URZ], R3 ;  /* 0x00000003000085a7 */ /* 0x000f2400080010ff */
[----:B----4-:R-:W-:Y:S05]  /*3db0*/  @!P0 BRA `(.L_x_81) ;  /* 0xfffffffc00f08947 */ /* 0x010fea000383ffff */
[----:B------:R-:W-:Y:S05]  /*3dc0*/  BRA `(.L_x_80) ;  /* 0x00000000000c7947 */ /* 0x000fea0003800000 */
.L_x_76:
[----:B------:R-:W-:-:S04]  /*3dd0*/  UIADD3 UR5, UPT, UPT, UR8, 0x120, URZ ;  /* 0x0000012008057890 */ /* 0x000fc8000fffe0ff */
[----:B------:R-:W-:-:S09]  /*3de0*/  UPRMT UR5, UR4, 0x654, UR5 ;  /* 0x0000065404057896 */ /* 0x000fd20008000005 */
[----:B------:R-:W-:Y:S03]  /*3df0*/  SYNCS.ARRIVE.TRANS64.RED.A1T0 RZ, [UR5], RZ ;  /* 0x000000ffffff79a7 */ /* 0x000fe60008100405 */
.L_x_80:
[----:B-12---:R-:W-:Y:S01]  /*3e00*/  SHF.L.U32 R3, RZ, 0x1f, RZ ;  /* 0x0000001fff037819 */ /* 0x006fe200000006ff */
[----:B------:R-:W-:Y:S01]  /*3e10*/  UIADD3 UR5, UPT, UPT, UR8, 0x120, URZ ;  /* 0x0000012008057890 */ /* 0x000fe2000fffe0ff */
[----:B------:R-:W-:Y:S02]  /*3e20*/  PLOP3.LUT P0, PT, PT, PT, UP0, 0x80, 0x8 ;  /* 0x000000000008781c */ /* 0x000fe40003f0f008 */
[----:B------:R-:W1:Y:S02]  /*3e30*/  SYNCS.PHASECHK.TRANS64.TRYWAIT P1, [UR8+0x120], R3 ;  /* 0x00012003ff0075a7 */ /* 0x000e640008021108 */
[----:B-1----:R-:W-:Y:S09]  /*3e40*/  @!P1 BRA `(.L_x_82) ;  /* 0x0000005000509947 */ /* 0x002ff20003800000 */
.L_x_181:
[----:B------:R-:W-:Y:S01]  /*3e50*/  @!UP0 UPRMT UR5, UR4, 0x654, UR5 ;  /* 0x0000065404058896 */ /* 0x000fe20008000005 */
[----:B------:R-:W-:Y:S02]  /*3e60*/  UMOV UR8, 0xffff ;  /* 0x0000ffff00087882 */ /* 0x000fe40000000000 */
[----:B------:R-:W-:-:S06]  /*3e70*/  UMOV UR4, 0x1 ;  /* 0x0000000100047882 */ /* 0x000fcc0000000000 */
[----:B------:R-:W-:Y:S01]  /*3e80*/  @!P0 SYNCS.ARRIVE.TRANS64.RED.A1T0 RZ, [UR5], RZ ;  /* 0x000000ffffff89a7 */ /* 0x000fe20008100405 */
[----:B------:R-:W-:Y:S01]  /*3e90*/  NOP ;  /* 0x0000000000007918 */ /* 0x000fe20000000000 */
[----:B-1----:R-:W1:Y:S01]  /*3ea0*/  LDS R0, [UR6+0x14] ;  /* 0x00001406ff007984 */ /* 0x002e620008000800 */
[----:B------:R-:W-:-:S04]  /*3eb0*/  ULOP3.LUT UR5, UR24, 0xffff, URZ, 0xc0, !UPT ;  /* 0x0000ffff18057892 */ /* 0x000fc8000f8ec0ff */
[----:B------:R-:W-:-:S04]  /*3ec0*/  USHF.R.U32.HI UR5, URZ, 0x5, UR5 ;  /* 0x00000005ff057899 */ /* 0x000fc80008011605 */
[----:B------:R-:W-:Y:S02]  /*3ed0*/  USHF.L.U32 UR8, UR8, UR5, URZ ;  /* 0x0000000508087299 */ /* 0x000fe400080006ff */
[----:B------:R-:W-:-:S04]  /*3ee0*/  USHF.L.U32 UR4, UR4, UR5, URZ ;  /* 0x0000000504047299 */ /* 0x000fc800080006ff */
[----:B-1----:R-:W-:-:S04]  /*3ef0*/  LOP3.LUT R0, R0, UR8, RZ, 0xc0, !PT ;  /* 0x0000000800007c12 */ /* 0x002fc8000f8ec0ff */
[----:B------:R-:W-:-:S13]  /*3f00*/  ISETP.NE.AND P0, PT, R0, UR8, PT ;  /* 0x0000000800007c0c */ /* 0x000fda000bf05270 */
[----:B------:R-:W-:Y:S05]  /*3f10*/  @P0 BRA `(.L_x_83) ;  /* 0x0000000000580947 */ /* 0x000fea0003800000 */
[----:B------:R-:W1:Y:S02]  /*3f20*/  LDS R0, [UR6+0x18] ;  /* 0x00001806ff007984 */ /* 0x000e640008000800 */
[----:B-1----:R-:W-:-:S04]  /*3f30*/  LOP3.LUT R0, R0, UR4, RZ, 0xc0, !PT ;  /* 0x0000000400007c12 */ /* 0x002fc8000f8ec0ff */
[----:B------:R-:W-:-:S13]  /*3f40*/  ISETP.NE.AND P0, PT, R0, UR4, PT ;  /* 0x0000000400007c0c */ /* 0x000fda000bf05270 */
[----:B------:R-:W-:Y:S05]  /*3f50*/  @P0 BRA `(.L_x_84) ;  /* 0x00000000003c0947 */ /* 0x000fea0003800000 */
[----:B------:R-:W1:Y:S01]  /*3f60*/  S2R R2, SR_LANEID ;  /* 0x0000000000027919 */ /* 0x000e620000000000 */
[----:B------:R-:W-:Y:S01]  /*3f70*/  ULOP3.LUT UR8, URZ, UR8, URZ, 0x33, !UPT ;  /* 0x00000008ff087292 */ /* 0x000fe2000f8e33ff */
[----:B------:R-:W-:Y:S01]  /*3f80*/  LOP3.LUT R4, RZ, UR4, RZ, 0x33, !PT ;  /* 0x00000004ff047c12 */ /* 0x000fe2000f8e33ff */
[----:B------:R-:W-:Y:S02]  /*3f90*/  VOTEU.ANY UR7, UPT, PT ;  /* 0x0000000000077886 */ /* 0x000fe400038e0100 */
[----:B------:R-:W-:Y:S01]  /*3fa0*/  UFLO.U32 UR7, UR7 ;  /* 0x00000007000772bd */ /* 0x000fe200080e0000 */
[----:B------:R-:W2:Y:S01]  /*3fb0*/  REDUX UR4, R4 ;  /* 0x00000000040473c4 */ /* 0x000ea20000000000 */
[----:B------:R-:W-:-:S06]  /*3fc0*/  IMAD.U32 R0, RZ, RZ, UR8 ;  /* 0x00000008ff007e24 */ /* 0x000fcc000f8e00ff */
[----:B------:R1:W-:Y:S01]  /*3fd0*/  UTCATOMSWS.AND URZ, UR8 ;  /* 0x0000000800ff79e3 */ /* 0x0003e20008000000 */
[----:B------:R-:W3:Y:S01]  /*3fe0*/  REDUX UR5, R0 ;  /* 0x00000000000573c4 */ /* 0x000ee20000000000 */
[----:B-1----:R-:W-:Y:S01]  /*3ff0*/  ISETP.EQ.U32.AND P0, PT, R2, UR7, PT ;  /* 0x0000000702007c0c */ /* 0x002fe2000bf02070 */
[----:B--2---:R-:W-:Y:S01]  /*4000*/  IMAD.U32 R2, RZ, RZ, UR4 ;  /* 0x00000004ff027e24 */ /* 0x004fe2000f8e00ff */
[----:B---3--:R-:W-:-:S11]  /*4010*/  MOV R3, UR5 ;  /* 0x0000000500037c02 */ /* 0x008fd60008000f00 */
[----:B------:R1:W-:Y:S04]  /*4020*/  @P0 ATOMS.AND RZ, [UR6+0x14], R3 ;  /* 0x00001403ffff098c */ /* 0x0003e8000a800006 */
[----:B------:R1:W-:Y:S01]  /*4030*/  @P0 ATOMS.AND RZ, [UR6+0x18], R2 ;  /* 0x00001802ffff098c */ /* 0x0003e2000a800006 */
[----:B------:R-:W-:Y:S05]  /*4040*/  BRA `(.L_x_85) ;  /* 0x0000000000147947 */ /* 0x000fea0003800000 */
.L_x_84:
[----:B------:R-:W-:Y:S02]  /*4050*/  MOV R2, 0x4070 ;  /* 0x0000407000027802 */ /* 0x000fe40000000f00 */
[----:B---345:R-:W-:Y:S05]  /*4060*/  CALL.REL.NOINC `($__internal_0_$__cuda_sm10x_tcgen05_guardrail_trap_col_being_dealloced_not_returned_by_alloc) ;  /* 0x0000005400307944 */ /* 0x038fea0003c00000 */
[----:B------:R-:W-:Y:S05]  /*4070*/  BRA `(.L_x_85) ;  /* 0x0000000000087947 */ /* 0x000fea0003800000 */
.L_x_83:
[----:B------:R-:W-:Y:S02]  /*4080*/  MOV R2, 0x40a0 ;  /* 0x000040a000027802 */ /* 0x000fe40000000f00 */
[----:B---345:R-:W-:Y:S05]  /*4090*/  CALL.REL.NOINC `($__internal_2_$__cuda_sm10x_tcgen05_guardrail_trap_unallocated_columns_being_dealloced) ;  /* 0x00000054003c7944 */ /* 0x038fea0003c00000 */
.L_x_85:
[----:B------:R-:W-:Y:S01]  /*40a0*/  NOP ;  /* 0x0000000000007918 */ /* 0x000fe20000000000 */
[----:B----4-:R-:W-:Y:S05]  /*40b0*/  EXIT ;  /* 0x000000000000794d */ /* 0x010fea0003800000 */
.L_x_56:
[----:B------:R-:W-:-:S09]  /*40c0*/  UISETP.NE.OR UP5, UPT, UR10, 0x3, !UP5 ;  /* 0x000000030a00788c */ /* 0x000fd2000efa5670 */
[----:B------:R-:W-:Y:S05]  /*40d0*/  BRA.U UP5, `(.L_x_86) ;  /* 0x0000001105787547 */ /* 0x000fea000b800000 */
[----:B------:R-:W1:Y:S01]  /*40e0*/  LDC R0, c[0x0][0xb30] ;  /* 0x0002cc00ff007b82 */ /* 0x000e620000000800 */
[----:B------:R-:W2:Y:S01]  /*40f0*/  LDCU.64 UR8, c[0x0][0x888] ;  /* 0x00011100ff0877ac */ /* 0x000ea20008000a00 */
[----:B------:R-:W-:Y:S02]  /*4100*/  HFMA2 R25, -RZ, RZ, 0, 0 ;  /* 0x00000000ff197431 */ /* 0x000fe400000001ff */
[----:B-----5:R-:W-:Y:S01]  /*4110*/  IMAD.MOV.U32 R32, RZ, RZ, 0x1 ;  /* 0x00000001ff207424 */ /* 0x020fe200078e00ff */
[----:B------:R-:W-:Y:S01]  /*4120*/  MOV R23, 0x1000 ;  /* 0x0000100000177802 */ /* 0x000fe20000000f00 */
[----:B------:R-:W3:Y:S01]  /*4130*/  LDCU.64 UR4, c[0x0][0x890] ;  /* 0x00011200ff0477ac */ /* 0x000ee20008000a00 */
[----:B------:R-:W-:Y:S01]  /*4140*/  IMAD.MOV.U32 R27, RZ, RZ, RZ ;  /* 0x000000ffff1b7224 */ /* 0x000fe200078e00ff */
[----:B------:R-:W4:Y:S01]  /*4150*/  LDC R19, c[0x0][0x370] ;  /* 0x0000dc00ff137b82 */ /* 0x000f220000000800 */
[----:B------:R-:W-:Y:S01]  /*4160*/  UMOV UR7, 0x400 ;  /* 0x0000040000077882 */ /* 0x000fe20000000000 */
[----:B------:R-:W-:-:S02]  /*4170*/  UPLOP3.LUT UP1, UPT, UPT, UPT, UPT, 0x40, 0x4 ;  /* 0x000000000004789c */ /* 0x000fc40003f2e870 */
[----:B------:R-:W-:-:S04]  /*4180*/  ULEA UR7, UR37, UR7, 0x18 ;  /* 0x0000000725077291 */ /* 0x000fc8000f8ec0ff */
[----:B------:R-:W4:Y:S01]  /*4190*/  LDC R2, c[0x0][0xb0c] ;  /* 0x0002c300ff027b82 */ /* 0x000f220000000800 */
[----:B------:R-:W-:Y:S02]  /*41a0*/  UIADD3 UR13, UPT, UPT, UR7, 0x68, URZ ;  /* 0x00000068070d7890 */ /* 0x000fe4000fffe0ff */
[----:B--2---:R-:W-:Y:S02]  /*41b0*/  UISETP.NE.U32.AND UP3, UPT, UR8, URZ, UPT ;  /* 0x000000ff0800728c */ /* 0x004fe4000bf65070 */
[----:B------:R-:W-:Y:S02]  /*41c0*/  UIADD3 UR41, UPT, UPT, UR7, 0x50, URZ ;  /* 0x0000005007297890 */ /* 0x000fe4000fffe0ff */
[----:B---3--:R-:W-:Y:S01]  /*41d0*/  UISETP.NE.U32.AND UP4, UPT, UR4, URZ, UPT ;  /* 0x000000ff0400728c */ /* 0x008fe2000bf85070 */
[----:B------:R-:W2:Y:S01]  /*41e0*/  LDC R18, c[0x0][0xb20] ;  /* 0x0002c800ff127b82 */ /* 0x000ea20000000800 */
[----:B-1----:R-:W-:Y:S01]  /*41f0*/  ISETP.NE.AND P1, PT, R0, 0x1, PT ;  /* 0x000000010000780c */ /* 0x002fe20003f25270 */
[----:B------:R-:W-:-:S02]  /*4200*/  UISETP.NE.AND.EX UP3, UPT, UR9, URZ, UPT, UP3 ;  /* 0x000000ff0900728c */ /* 0x000fc4000bf65330 */
[----:B------:R-:W-:Y:S02]  /*4210*/  UIADD3 UR33, UPT, UPT, UR7, 0x58, URZ ;  /* 0x0000005807217890 */ /* 0x000fe4000fffe0ff */
[----:B------:R-:W-:Y:S02]  /*4220*/  UIADD3 UR25, UPT, UPT, UR7, 0x60, URZ ;  /* 0x0000006007197890 */ /* 0x000fe4000fffe0ff */
[----:B------:R-:W1:Y:S01]  /*4230*/  LDC.64 R36, c[0x0][0x348] ;  /* 0x0000d200ff247b82 */ /* 0x000e620000000a00 */
[----:B------:R-:W-:Y:S02]  /*4240*/  UPRMT UR13, UR37, 0x654, UR13 ;  /* 0x00000654250d7896 */ /* 0x000fe4000800000d */
[----:B------:R-:W-:-:S05]  /*4250*/  UISETP.NE.AND.EX UP4, UPT, UR5, URZ, UPT, UP4 ;  /* 0x000000ff0500728c */ /* 0x000fca000bf85340 */
[----:B------:R-:W3:Y:S08]  /*4260*/  LDC.64 R16, c[0x0][0xb10] ;  /* 0x0002c400ff107b82 */ /* 0x000ef00000000a00 */
[----:B------:R-:W1:Y:S08]  /*4270*/  LDC.64 R6, c[0x0][0xb18] ;  /* 0x0002c600ff067b82 */ /* 0x000e700000000a00 */
[----:B------:R-:W1:Y:S08]  /*4280*/  LDC.64 R4, c[0x0][0xb28] ;  /* 0x0002ca00ff047b82 */ /* 0x000e700000000a00 */
[----:B--2-4-:R-:W1:Y:S02]  /*4290*/  LDC R22, c[0x0][0x374] ;  /* 0x0000dd00ff167b82 */ /* 0x014e640000000800 */
.L_x_97:
[----:B------:R-:W-:Y:S02]  /*42a0*/  LEA R0, R27, UR7, 0x3 ;  /* 0x000000071b007c11 */ /* 0x000fe4000f8e18ff */
[----:B------:R-:W-:Y:S02]  /*42b0*/  SHF.L.U32 R3, R25, 0x1f, RZ ;  /* 0x0000001f19037819 */ /* 0x000fe400000006ff */
[----:B------:R-:W-:Y:S02]  /*42c0*/  LEA R28, R27, UR7, 0x4 ;  /* 0x000000071b1c7c11 */ /* 0x000fe4000f8e20ff */
[----:B--2---:R-:W2:Y:S02]  /*42d0*/  SYNCS.PHASECHK.TRANS64.TRYWAIT P0, [R0+URZ+0xa0], R3 ;  /* 0x0000a003000075a7 */ /* 0x004ea400080011ff */
[----:B--2---:R-:W-:Y:S05]  /*42e0*/  @!P0 BRA `(.L_x_87) ;  /* 0x0000004c00408947 */ /* 0x004fea0003800000 */
.L_x_182:
[----:B------:R-:W-:Y:S01]  /*42f0*/  ISETP.GE.AND P0, PT, R26, 0x1, PT ;  /* 0x000000011a00780c */ /* 0x000fe20003f06270 */
[----:B------:R-:W4:Y:S01]  /*4300*/  LDS.128 R28, [R28+0x130] ;  /* 0x000130001c1c7984 */ /* 0x000f220000000c00 */
[----:B--2---:R-:W-:Y:S01]  /*4310*/  VIADD R0, R0, 0xb0 ;  /* 0x000000b000007836 */ /* 0x004fe20000000000 */
[----:B------:R-:W-:Y:S01]  /*4320*/  @!PT LDS RZ, [RZ] ;  /* 0x00000000fffff984 */ /* 0x000fe20000000800 */
[----:B------:R-:W-:Y:S01]  /*4330*/  @!PT LDS RZ, [RZ] ;  /* 0x00000000fffff984 */ /* 0x000fe20000000800 */
[----:B------:R-:W-:Y:S01]  /*4340*/  @!PT LDS RZ, [RZ] ;  /* 0x00000000fffff984 */ /* 0x000fe20000000800 */
[----:B------:R-:W-:Y:S01]  /*4350*/  @!PT LDS RZ, [RZ] ;  /* 0x00000000fffff984 */ /* 0x000fe20000000800 */
[----:B------:R2:W-:Y:S06]  /*4360*/  MEMBAR.ALL.CTA ;  /* 0x0000000000007992 */ /* 0x0005ec0000008000 */
[----:B--2---:R-:W2:Y:S01]  /*4370*/  FENCE.VIEW.ASYNC.S ;  /* 0x00000000000073c6 */ /* 0x004ea20000000000 */
[----:B------:R-:W-:Y:S04]  /*4380*/  PRMT R0, RZ, 0x654, R0 ;  /* 0x00000654ff007816 */ /* 0x000fe80000000000 */
[----:B--2---:R2:W-:Y:S01]  /*4390*/  SYNCS.ARRIVE.TRANS64.RED.A1T0 RZ, [R0+URZ], RZ ;  /* 0x000000ff00ff79a7 */ /* 0x0045e200081004ff */
[----:B----4-:R-:W-:Y:S11]  /*43a0*/  LOP3.LUT P3, RZ, R30, 0x1, RZ, 0xc0, !PT ;  /* 0x000000011eff7812 */ /* 0x010ff6000786c0ff */
[----:B------:R-:W-:Y:S02]  /*43b0*/  @!UPT UIADD3 URZ, UPT, UPT, URZ, URZ, URZ ;  /* 0x000000fffffff290 */ /* 0x000fe4000fffe0ff */
[----:B------:R-:W-:Y:S02]  /*43c0*/  @P3 MOV R13, R28 ;  /* 0x0000001c000d3202 */ /* 0x000fe40000000f00 */
[----:B------:R-:W-:Y:S01]  /*43d0*/  @P3 LOP3.LUT R8, R29, 0xffff, RZ, 0xc0, !PT ;  /* 0x0000ffff1d083812 */ /* 0x000fe200078ec0ff */
[----:B--2---:R-:W-:Y:S06]  /*43e0*/  @!P0 BRA `(.L_x_88) ;  /* 0x0000000000a48947 */ /* 0x004fec0003800000 */
[----:B-1----:R-:W-:Y:S01]  /*43f0*/  IMAD.HI.U32 R33, R22, R7, RZ ;  /* 0x0000000716217227 */ /* 0x002fe200078e00ff */
[----:B------:R-:W-:Y:S02]  /*4400*/  ISETP.NE.AND P0, PT, R6, 0x1, PT ;  /* 0x000000010600780c */ /* 0x000fe40003f05270 */
[----:B------:R-:W-:Y:S01]  /*4410*/  ISETP.NE.AND P2, PT, R26, 0x1, PT ;  /* 0x000000011a00780c */ /* 0x000fe20003f45270 */
[----:B---3--:R-:W-:Y:S01]  /*4420*/  IMAD.HI.U32 R34, R19, R16, RZ ;  /* 0x0000001013227227 */ /* 0x008fe200078e00ff */
[----:B------:R-:W-:Y:S02]  /*4430*/  SHF.R.U32.HI R33, RZ, R18, R33 ;  /* 0x00000012ff217219 */ /* 0x000fe40000011621 */
[----:B------:R-:W-:Y:S01]  /*4440*/  ISETP.NE.AND P4, PT, R2, 0x1, PT ;  /* 0x000000010200780c */ /* 0x000fe20003f85270 */
[----:B------:R-:W-:Y:S01]  /*4450*/  IMAD.HI.U32 R38, R13, R16, RZ ;  /* 0x000000100d267227 */ /* 0x000fe200078e00ff */
[----:B------:R-:W-:Y:S02]  /*4460*/  SHF.R.U32.HI R34, RZ, R17, R34 ;  /* 0x00000011ff227219 */ /* 0x000fe40000011622 */
[----:B------:R-:W-:Y:S01]  /*4470*/  SEL R3, R22, R33, !P0 ;  /* 0x0000002116037207 */ /* 0x000fe20004000000 */
[C---:B------:R-:W-:Y:S01]  /*4480*/  IMAD.HI.U32 R33, R8.reuse, R7, RZ ;  /* 0x0000000708217227 */ /* 0x040fe200078e00ff */
[----:B------:R-:W-:Y:S02]  /*4490*/  SEL R11, R19, R34, !P4 ;  /* 0x00000022130b7207 */ /* 0x000fe40006000000 */
[----:B------:R-:W-:Y:S01]  /*44a0*/  SHF.R.U32.HI R38, RZ, R17, R38 ;  /* 0x00000011ff267219 */ /* 0x000fe20000011626 */
[----:B------:R-:W-:Y:S01]  /*44b0*/  IMAD.HI.U32 R40, R3, R4, RZ ;  /* 0x0000000403287227 */ /* 0x000fe200078e00ff */
[----:B------:R-:W-:Y:S03]  /*44c0*/  SHF.R.U32.HI R33, RZ, R18, R33 ;  /* 0x00000012ff217219 */ /* 0x000fe60000011621 */
[----:B------:R-:W-:Y:S01]  /*44d0*/  IMAD.HI.U32 R34, R11, R4, RZ ;  /* 0x000000040b227227 */ /* 0x000fe200078e00ff */
[----:B------:R-:W-:Y:S02]  /*44e0*/  @P2 SHF.R.U32.HI R3, RZ, R5, R40 ;  /* 0x00000005ff032219 */ /* 0x000fe40000011628 */
[----:B------:R-:W-:Y:S02]  /*44f0*/  SEL R9, R8, R33, !P0 ;  /* 0x0000002108097207 */ /* 0x000fe40004000000 */
[----:B------:R-:W-:Y:S01]  /*4500*/  @P2 SHF.R.U32.HI R11, RZ, R5, R34 ;  /* 0x00000005ff0b2219 */ /* 0x000fe20000011622 */
[C---:B------:R-:W-:Y:S01]  /*4510*/  IMAD R10, R26.reuse, R3, RZ ;  /* 0x000000031a0a7224 */ /* 0x040fe200078e02ff */
[----:B------:R-:W-:Y:S01]  /*4520*/  SEL R3, R13, R38, !P4 ;  /* 0x000000260d037207 */ /* 0x000fe20006000000 */
[C---:B------:R-:W-:Y:S03]  /*4530*/  IMAD.HI.U32 R14, R9.reuse, R4, RZ ;  /* 0x00000004090e7227 */ /* 0x040fe600078e00ff */
[----:B------:R-:W-:Y:S01]  /*4540*/  ISETP.GE.AND P0, PT, R9, R10, PT ;  /* 0x0000000a0900720c */ /* 0x000fe20003f06270 */
[C---:B------:R-:W-:Y:S01]  /*4550*/  IMAD R12, R26.reuse, R11, RZ ;  /* 0x0000000b1a0c7224 */ /* 0x040fe200078e02ff */
[-C--:B------:R-:W-:Y:S04]  /*4560*/  SHF.R.U32.HI R14, RZ, R5.reuse, R14 ;  /* 0x00000005ff0e7219 */ /* 0x080fe8000001160e */
[----:B------:R-:W-:Y:S02]  /*4570*/  ISETP.GE.OR P0, PT, R3, R12, P0 ;  /* 0x0000000c0300720c */ /* 0x000fe40000706670 */
[----:B------:R-:W-:Y:S05]  /*4580*/  SEL R15, R9, R14, !P2 ;  /* 0x0000000e090f7207 */ /* 0x000fea0005000000 */
[----:B------:R-:W-:Y:S04]  /*4590*/  IMAD.MOV R14, RZ, RZ, -R15 ;  /* 0x000000ffff0e7224 */ /* 0x000fe800078e0a0f */
[----:B------:R-:W-:Y:S02]  /*45a0*/  IMAD R14, R26, R14, R9 ;  /* 0x0000000e1a0e7224 */ /* 0x000fe400078e0209 */
[C---:B------:R-:W-:Y:S05]  /*45b0*/  @!P0 IMAD.HI.U32 R10, R3.reuse, R4, RZ ;  /* 0x00000004030a8227 */ /* 0x040fea00078e00ff */
[----:B------:R-:W-:Y:S04]  /*45c0*/  @!P0 SHF.R.U32.HI R10, RZ, R5, R10 ;  /* 0x00000005ff0a8219 */ /* 0x000fe8000001160a */
[----:B------:R-:W-:Y:S01]  /*45d0*/  @!P0 SEL R0, R3, R10, !P2 ;  /* 0x0000000a03008207 */ /* 0x000fe20005000000 */
[----:B------:R-:W-:Y:S03]  /*45e0*/  IMAD.MOV R10, RZ, RZ, -R3 ;  /* 0x000000ffff0a7224 */ /* 0x000fe600078e0a03 */
[----:B------:R-:W-:Y:S01]  /*45f0*/  @!P0 IADD3 R15, PT, PT, R15, -R0, RZ ;  /* 0x800000000f0f8210 */ /* 0x000fe20007ffe0ff */
[----:B------:R-:W-:Y:S01]  /*4600*/  @!P0 IMAD R0, R11, R14, R0 ;  /* 0x0000000e0b008224 */ /* 0x000fe200078e0200 */
[----:B------:R-:W-:Y:S01]  /*4610*/  IADD3 R11, PT, PT, -R9, RZ, RZ ;  /* 0x000000ff090b7210 */ /* 0x000fe20007ffe1ff */
[----:B------:R-:W-:Y:S02]  /*4620*/  IMAD R13, R2, R10, R13 ;  /* 0x0000000a020d7224 */ /* 0x000fe400078e020d */
[----:B------:R-:W-:Y:S02]  /*4630*/  @!P0 IMAD R9, R15, R26, R3 ;  /* 0x0000001a0f098224 */ /* 0x000fe400078e0203 */
[----:B------:R-:W-:Y:S02]  /*4640*/  @!P0 IMAD.MOV.U32 R3, RZ, RZ, R0 ;  /* 0x000000ffff038224 */ /* 0x000fe400078e0000 */
[----:B------:R-:W-:Y:S02]  /*4650*/  IMAD R8, R6, R11, R8 ;  /* 0x0000000b06087224 */ /* 0x000fe400078e0208 */
[----:B------:R-:W-:Y:S02]  /*4660*/  IMAD R13, R3, R2, R13 ;  /* 0x00000002030d7224 */ /* 0x000fe400078e020d */
[----:B------:R-:W-:Y:S02]  /*4670*/  IMAD R8, R9, R6, R8 ;  /* 0x0000000609087224 */ /* 0x000fe400078e0208 */
.L_x_88:
[----:B------:R-:W-:Y:S05]  /*4680*/  BRA.U UP1, `(.L_x_89) ;  /* 0x0000000101107547 */ /* 0x000fea000b800000 */
[----:B------:R-:W-:Y:S04]  /*4690*/  MOV R0, UR6 ;  /* 0x0000000600007c02 */ /* 0x000fe80008000f00 */
[----:B------:R-:W-:Y:S04]  /*46a0*/  SHF.L.U32 R3, R0, 0x1f, RZ ;  /* 0x0000001f00037819 */ /* 0x000fe800000006ff */
[----:B------:R-:W2:Y:S02]  /*46b0*/  SYNCS.PHASECHK.TRANS64.TRYWAIT P0, [UR7+0x98], R3 ;  /* 0x00009803ff0075a7 */ /* 0x000ea40008001107 */
[----:B--2---:R-:W-:Y:S05]  /*46c0*/  @!P0 BRA `(.L_x_90) ;  /* 0x00000048005c8947 */ /* 0x004fea0003800000 */
.L_x_89:
[----:B------:R-:W-:Y:S02]  /*46d0*/  R2UR UR42, R20 ;  /* 0x00000000142a72ca */ /* 0x000fe400000e0000 */
[----:B------:R-:W-:Y:S02]  /*46e0*/  R2UR UR43, R21 ;  /* 0x00000000152b72ca */ /* 0x000fe400000e0000 */
[----:B------:R-:W-:Y:S02]  /*46f0*/  ISETP.NE.U32.AND P2, PT, RZ, UR4, PT ;  /* 0x00000004ff007c0c */ /* 0x000fe4000bf45070 */
[----:B------:R-:W-:Y:S02]  /*4700*/  SHF.L.U32 R12, R32, 0x1f, RZ ;  /* 0x0000001f200c7819 */ /* 0x000fe400000006ff */
[----:B------:R-:W-:Y:S05]  /*4710*/  ISETP.NE.AND.EX P2, PT, RZ, UR5, PT, P2 ;  /* 0x00000005ff007c0c */ /* 0x000fea000bf45320 */
[----:B------:R-:W-:Y:S02]  /*4720*/  USHF.L.U32 UR42, UR42, 0x7, URZ ;  /* 0x000000072a2a7899 */ /* 0x000fe400080006ff */
[----:B------:R-:W-:Y:S01]  /*4730*/  USHF.L.U32 UR43, UR43, 0x6, URZ ;  /* 0x000000062b2b7899 */ /* 0x000fe200080006ff */
[----:B------:R-:W-:Y:S11]  /*4740*/  BRA.U !UP4, `(.L_x_91) ;  /* 0x000000010c347547 */ /* 0x000ff6000b800000 */
[----:B------:R-:W-:Y:S01]  /*4750*/  UPLOP3.LUT UP0, UPT, UPT, UPT, UP3, 0x80, 0x8 ;  /* 0x000000000008789c */ /* 0x000fe20003f0f030 */
[----:B--2---:R-:W-:Y:S02]  /*4760*/  HFMA2 R0, -RZ, RZ, 0, 5.9604644775390625e-08 ;  /* 0x00000001ff007431 */ /* 0x004fe400000001ff */
[----:B------:R-:W-:Y:S03]  /*4770*/  IMAD.MOV.U32 R59, RZ, RZ, 0x1 ;  /* 0x00000001ff3b7424 */ /* 0x000fe600078e00ff */
[----:B------:R-:W-:Y:S05]  /*4780*/  PLOP3.LUT P0, PT, PT, PT, UP0, 0x80, 0x8 ;  /* 0x000000000008781c */ /* 0x000fea0003f0f008 */
[----:B------:R-:W2:Y:S01]  /*4790*/  @UP0 LDCU.64 UR10, c[0x0][0x888] ;  /* 0x00011100ff0a07ac */ /* 0x000ea20008000a00 */
[----:B------:R-:W-:Y:S07]  /*47a0*/  @UP0 UIMAD UR8, UR36, UR4, URZ ;  /* 0x00000004240802a4 */ /* 0x000fee000f8e02ff */
[----:B------:R-:W-:Y:S01]  /*47b0*/  @!P0 PRMT R59, R0, 0x7610, R59 ;  /* 0x00007610003b8816 */ /* 0x000fe2000000003b */
[----:B--2---:R-:W-:Y:S03]  /*47c0*/  @UP0 UIMAD.WIDE UR10, UR8, 0x4, UR10 ;  /* 0x00000004080a08a5 */ /* 0x004fe6000f8e020a */
[----:B------:R-:W2:Y:S03]  /*47d0*/  @!UP0 LDCU UR8, c[0x0][0x880] ;  /* 0x00011000ff0887ac */ /* 0x000ea60008000800 */
[----:B------:R-:W-:Y:S01]  /*47e0*/  IMAD.U32 R10, RZ, RZ, UR10 ;  /* 0x0000000aff0a7e24 */ /* 0x000fe2000f8e00ff */
[----:B------:R-:W-:Y:S05]  /*47f0*/  MOV R11, UR11 ;  /* 0x0000000b000b7c02 */ /* 0x000fea0008000f00 */
[----:B------:R4:W5:Y:S02]  /*4800*/  @P0 LDG.E R35, desc[UR46][R10.64] ;  /* 0x0000002e0a230981 */ /* 0x000964000c1e1900 */
[----:B--2-4-:R-:W-:Y:S07]  /*4810*/  @!P0 IMAD.U32 R35, RZ, RZ, UR8 ;  /* 0x00000008ff238e24 */ /* 0x014fee000f8e00ff */
.L_x_91:
[----:B-----5:R-:W-:Y:S01]  /*4820*/  @!P2 FSETP.EQ.AND P0, PT, R35, RZ, PT ;  /* 0x000000ff2300a20b */ /* 0x020fe20003f02000 */
[----:B------:R-:W-:Y:S01]  /*4830*/  @!UPT UIADD3 URZ, UPT, UPT, URZ, URZ, URZ ;  /* 0x000000fffffff290 */ /* 0x000fe2000fffe0ff */
[----:B------:R-:W-:Y:S11]  /*4840*/  @!P2 BRA `(.L_x_92) ;  /* 0x000000000014a947 */ /* 0x000ff60003800000 */
[----:B------:R-:W-:Y:S02]  /*4850*/  LOP3.LUT P2, RZ, R59, 0xff, RZ, 0xc0, !PT ;  /* 0x000000ff3bff7812 */ /* 0x000fe4000784c0ff */
[----:B------:R-:W-:Y:S04]  /*4860*/  PLOP3.LUT P0, PT, PT, PT, UP0, 0x80, 0x8 ;  /* 0x000000000008781c */ /* 0x000fe80003f0f008 */
[----:B------:R-:W-:Y:S07]  /*4870*/  PLOP3.LUT P0, PT, P0, PT, PT, 0x8, 0x80 ;  /* 0x000000000080781c */ /* 0x000fee000070e170 */
[----:B------:R-:W-:Y:S11]  /*4880*/  @P2 FSETP.EQ.AND P0, PT, R35, RZ, PT ;  /* 0x000000ff2300220b */ /* 0x000ff60003f02000 */
[----:B------:R-:W-:Y:S02]  /*4890*/  @!UPT UIADD3 URZ, UPT, UPT, URZ, URZ, URZ ;  /* 0x000000fffffff290 */ /* 0x000fe4000fffe0ff */
.L_x_92:
[----:B------:R-:W4:Y:S01]  /*48a0*/  SYNCS.PHASECHK.TRANS64.TRYWAIT P2, [UR7+0x70], R12 ;  /* 0x0000700cff0075a7 */ /* 0x000f220008041107 */
[----:B------:R-:W-:Y:S04]  /*48b0*/  ELECT P4, URZ, PT ;  /* 0x0000000000ff782f */ /* 0x000fe80003880000 */
[----:B------:R-:W-:Y:S11]  /*48c0*/  PLOP3.LUT P4, PT, P0, P4, PT, 0xf2, 0x2f ;  /* 0x00000000002f781c */ /* 0x000ff60000789e72 */
[----:B------:R-:W-:Y:S02]  /*48d0*/  @!UPT UIADD3 URZ, UPT, UPT, URZ, URZ, URZ ;  /* 0x000000fffffff290 */ /* 0x000fe4000fffe0ff */
[----:B-1----:R-:W-:Y:S05]  /*48e0*/  @!P4 IADD3 R9, P0, PT, R36, 0x580, RZ ;  /* 0x000005802409c810 */ /* 0x002fea0007f1e0ff */
[----:B--2---:R-:W-:Y:S01]  /*48f0*/  @!P4 IMAD.X R0, RZ, RZ, R37, P0 ;  /* 0x000000ffff00c224 */ /* 0x004fe200000e0625 */
[----:B----4-:R-:W-:Y:S07]  /*4900*/  @!P2 BRA `(.L_x_93) ;  /* 0x0000004400e4a947 */ /* 0x010fee0003800000 */
.L_x_185:
[----:B------:R-:W-:Y:S01]  /*4910*/  @!P4 R2UR UR9, R9 ;  /* 0x000000000909c2ca */ /* 0x000fe200000e0000 */
[----:B------:R-:W-:Y:S01]  /*4920*/  VOTEU.ALL UP1, P4 ;  /* 0x0000000000ff7886 */ /* 0x000fe20002020000 */
[----:B------:R-:W-:Y:S01]  /*4930*/  @!P4 R2UR UR8, R0 ;  /* 0x000000000008c2ca */ /* 0x000fe200000e0000 */
[----:B------:R-:W-:Y:S01]  /*4940*/  VOTEU.ALL UP2, P4 ;  /* 0x0000000000ff7886 */ /* 0x000fe20002040000 */
[----:B------:R-:W-:Y:S01]  /*4950*/  UMOV UR16, 0x0 ;  /* 0x0000000000107882 */ /* 0x000fe20000000000 */
[----:B------:R-:W-:Y:S01]  /*4960*/  UMOV UR17, 0x10000000 ;  /* 0x1000000000117882 */ /* 0x000fe20000000000 */
[----:B------:R-:W-:Y:S01]  /*4970*/  @!UP1 UIADD3 UR40, UPT, UPT, UR7, 0x200, URZ ;  /* 0x0000020007289890 */ /* 0x000fe2000fffe0ff */
[----:B------:R-:W-:Y:S01]  /*4980*/  @!P4 IMAD.MOV.U32 R0, RZ, RZ, 0x1000 ;  /* 0x00001000ff00c424 */ /* 0x000fe200078e00ff */
[----:B------:R-:W-:Y:S01]  /*4990*/  UMOV UR44, UR36 ;  /* 0x00000024002c7c82 */ /* 0x000fe20008000000 */
[----:B------:R-:W-:Y:S01]  /*49a0*/  @!UP1 UIADD3 UR10, UPT, UPT, UR42, 0x40, URZ ;  /* 0x000000402a0a9890 */ /* 0x000fe2000fffe0ff */
[----:B------:R-:W-:Y:S01]  /*49b0*/  @!P4 IADD3 R9, P0, PT, R36, 0x580, RZ ;  /* 0x000005802409c810 */ /* 0x000fe20007f1e0ff */
[----:B------:R-:W-:Y:S01]  /*49c0*/  UMOV UR11, UR43 ;  /* 0x0000002b000b7c82 */ /* 0x000fe20008000000 */
[----:B------:R-:W-:Y:S01]  /*49d0*/  UMOV UR12, UR36 ;  /* 0x00000024000c7c82 */ /* 0x000fe20008000000 */
[----:B------:R-:W-:Y:S01]  /*49e0*/  IMAD.U32 R10, RZ, RZ, UR9 ;  /* 0x00000009ff0a7e24 */ /* 0x000fe2000f8e00ff */
[----:B------:R-:W-:Y:S01]  /*49f0*/  UMOV UR9, UR41 ;  /* 0x0000002900097c82 */ /* 0x000fe20008000000 */
[----:B------:R-:W-:Y:S01]  /*4a00*/  IMAD.U32 R11, RZ, RZ, UR8 ;  /* 0x00000008ff0b7e24 */ /* 0x000fe2000f8e00ff */
[----:B------:R-:W-:Y:S02]  /*4a10*/  @!UP1 UIADD3 UR8, UPT, UPT, UR7, 0xa00, URZ ;  /* 0x00000a0007089890 */ /* 0x000fe4000fffe0ff */
[----:B------:R-:W-:Y:S01]  /*4a20*/  @!P4 R2UR UR18, R10 ;  /* 0x000000000a12c2ca */ /* 0x000fe200000e0000 */
[----:B------:R-:W-:Y:S01]  /*4a30*/  VOTEU.ALL UP1, P4 ;  /* 0x0000000000ff7886 */ /* 0x000fe20002020000 */
[----:B------:R-:W-:Y:S01]  /*4a40*/  @!P4 R2UR UR19, R11 ;  /* 0x000000000b13c2ca */ /* 0x000fe200000e0000 */
[----:B------:R-:W-:Y:S11]  /*4a50*/  UPRMT UR14, UR37, 0x654, UR41 ;  /* 0x00000654250e7896 */ /* 0x000ff60008000029 */
[----:B------:R-:W-:Y:S01]  /*4a60*/  @!UPT UIADD3 URZ, UPT, UPT, URZ, URZ, URZ ;  /* 0x000000fffffff290 */ /* 0x000fe2000fffe0ff */
[----:B------:R2:W-:Y:S01]  /*4a70*/  @!UP2 UTMALDG.3D [UR40], [UR18], desc[UR16] ;  /* 0x000010281200a5b4 */ /* 0x0005e20008011000 */
[----:B------:R2:W-:Y:S01]  /*4a80*/  @!UP1 UTMALDG.3D [UR8], [UR18], desc[UR16] ;  /* 0x00001008120095b4 */ /* 0x0005e20008011000 */
[----:B------:R4:W-:Y:S01]  /*4a90*/  @!P4 SYNCS.ARRIVE.TRANS64.RED.A0TR RZ, [UR7+0x50], R0 ;  /* 0x00005000ffffc9a7 */ /* 0x0009e20008300407 */
[----:B------:R-:W-:Y:S01]  /*4aa0*/  SYNCS.ARRIVE.TRANS64.RED.A1T0 RZ, [UR14], RZ ;  /* 0x000000ffffff79a7 */ /* 0x000fe2000810040e */
[----:B----4-:R-:W-:Y:S01]  /*4ab0*/  @!P4 IMAD.X R0, RZ, RZ, R37, P0 ;  /* 0x000000ffff00c224 */ /* 0x010fe200000e0625 */
[----:B------:R-:W4:Y:S02]  /*4ac0*/  SYNCS.PHASECHK.TRANS64.TRYWAIT P2, [UR7+0x78], R12 ;  /* 0x0000780cff0075a7 */ /* 0x000f240008041107 */
[----:B--2-4-:R-:W-:Y:S05]  /*4ad0*/  @!P2 BRA `(.L_x_94) ;  /* 0x000000440088a947 */ /* 0x014fea0003800000 */
.L_x_187:
        /* <DEDUP_REMOVED lines=8> */
[----:B------:R-:W-:Y:S01]  /*4b60*/  @!UP1 UIADD3 UR32, UPT, UPT, UR7, 0x1200, URZ ;  /* 0x0000120007209890 */ /* 0x000fe2000fffe0ff */
[----:B------:R-:W-:Y:S01]  /*4b70*/  @!P4 IADD3 R21, P0, PT, R36, 0x580, RZ ;  /* 0x000005802415c810 */ /* 0x000fe20007f1e0ff */
[----:B------:R-:W-:Y:S01]  /*4b80*/  UMOV UR35, UR43 ;  /* 0x0000002b00237c82 */ /* 0x000fe20008000000 */
[----:B------:R-:W-:Y:S02]  /*4b90*/  @!UP1 UIADD3 UR10, UPT, UPT, UR42, 0x50, URZ ;  /* 0x000000502a0a9890 */ /* 0x000fe4000fffe0ff */
[----:B------:R-:W-:Y:S01]  /*4ba0*/  IMAD.U32 R10, RZ, RZ, UR9 ;  /* 0x00000009ff0a7e24 */ /* 0x000fe2000f8e00ff */
[----:B------:R-:W-:Y:S01]  /*4bb0*/  UMOV UR9, UR33 ;  /* 0x0000002100097c82 */ /* 0x000fe20008000000 */
[----:B------:R-:W-:Y:S01]  /*4bc0*/  IMAD.U32 R11, RZ, RZ, UR8 ;  /* 0x00000008ff0b7e24 */ /* 0x000fe2000f8e00ff */
[----:B------:R-:W-:Y:S01]  /*4bd0*/  @!UP1 UIADD3 UR8, UPT, UPT, UR7, 0x1a00, URZ ;  /* 0x00001a0007089890 */ /* 0x000fe2000fffe0ff */
[----:B------:R-:W-:Y:S01]  /*4be0*/  @!P4 IMAD.X R20, RZ, RZ, R37, P0 ;  /* 0x000000ffff14c224 */ /* 0x000fe200000e0625 */
[----:B------:R-:W-:Y:S01]  /*4bf0*/  @!P4 R2UR UR18, R10 ;  /* 0x000000000a12c2ca */ /* 0x000fe200000e0000 */
[----:B------:R-:W-:Y:S01]  /*4c00*/  VOTEU.ALL UP1, P4 ;  /* 0x0000000000ff7886 */ /* 0x000fe20002020000 */
[----:B------:R-:W-:Y:S01]  /*4c10*/  @!P4 R2UR UR19, R11 ;  /* 0x000000000b13c2ca */ /* 0x000fe200000e0000 */
[----:B------:R-:W-:Y:S01]  /*4c20*/  UMOV UR11, UR43 ;  /* 0x0000002b000b7c82 */ /* 0x000fe20008000000 */
[----:B------:R-:W-:Y:S01]  /*4c30*/  UMOV UR12, UR36 ;  /* 0x00000024000c7c82 */ /* 0x000fe20008000000 */
[----:B------:R-:W-:Y:S10]  /*4c40*/  UPRMT UR14, UR37, 0x654, UR33 ;  /* 0x00000654250e7896 */ /* 0x000ff40008000021 */
[----:B------:R2:W-:Y:S01]  /*4c50*/  @!UP2 UTMALDG.3D [UR32], [UR18], desc[UR16] ;  /* 0x000010201200a5b4 */ /* 0x0005e20008011000 */
[----:B------:R2:W-:Y:S01]  /*4c60*/  @!UP1 UTMALDG.3D [UR8], [UR18], desc[UR16] ;  /* 0x00001008120095b4 */ /* 0x0005e20008011000 */
[----:B------:R2:W-:Y:S01]  /*4c70*/  @!P4 SYNCS.ARRIVE.TRANS64.RED.A0TR RZ, [UR7+0x58], R0 ;  /* 0x00005800ffffc9a7 */ /* 0x0005e20008300407 */
[----:B------:R-:W-:Y:S01]  /*4c80*/  SYNCS.ARRIVE.TRANS64.RED.A1T0 RZ, [UR14], RZ ;  /* 0x000000ffffff79a7 */ /* 0x000fe2000810040e */
[----:B------:R-:W4:Y:S02]  /*4c90*/  SYNCS.PHASECHK.TRANS64.TRYWAIT P2, [UR7+0x80], R12 ;  /* 0x0000800cff0075a7 */ /* 0x000f240008041107 */
[----:B--2-4-:R-:W-:Y:S05]  /*4ca0*/  @!P2 BRA `(.L_x_95) ;  /* 0x00000044002ca947 */ /* 0x014fea0003800000 */
.L_x_189:
[----:B------:R-:W2:Y:S01]  /*4cb0*/  LDC.64 R14, c[0x0][0xb10] ;  /* 0x0002c400ff0e7b82 */ /* 0x000ea20000000a00 */
[----:B------:R-:W-:Y:S01]  /*4cc0*/  @!P4 R2UR UR9, R21 ;  /* 0x000000001509c2ca */ /* 0x000fe200000e0000 */
[----:B------:R-:W-:Y:S01]  /*4cd0*/  VOTEU.ALL UP1, P4 ;  /* 0x0000000000ff7886 */ /* 0x000fe20002020000 */
[----:B------:R-:W-:Y:S01]  /*4ce0*/  @!P4 R2UR UR8, R20 ;  /* 0x000000001408c2ca */ /* 0x000fe200000e0000 */
[----:B------:R-:W-:Y:S01]  /*4cf0*/  VOTEU.ALL UP2, P4 ;  /* 0x0000000000ff7886 */ /* 0x000fe20002040000 */
[----:B------:R-:W-:Y:S03]  /*4d00*/  UMOV UR16, 0x0 ;  /* 0x0000000000107882 */ /* 0x000fe60000000000 */
[----:B------:R-:W4:Y:S01]  /*4d10*/  LDC.64 R10, c[0x0][0xb18] ;  /* 0x0002c600ff0a7b82 */ /* 0x000f220000000a00 */
[----:B------:R-:W-:Y:S01]  /*4d20*/  @!UP1 UIADD3 UR26, UPT, UPT, UR42, 0x20, URZ ;  /* 0x000000202a1a9890 */ /* 0x000fe2000fffe0ff */
[----:B------:R-:W-:Y:S01]  /*4d30*/  @P3 SHF.R.U32.HI R24, RZ, 0x10, R29 ;  /* 0x00000010ff183819 */ /* 0x000fe2000001161d */
[----:B------:R-:W-:Y:S01]  /*4d40*/  @!UP1 UIADD3 UR24, UPT, UPT, UR7, 0x2200, URZ ;  /* 0x0000220007189890 */ /* 0x000fe2000fffe0ff */
[----:B------:R-:W-:Y:S01]  /*4d50*/  VIADD R27, R27, 0x1 ;  /* 0x000000011b1b7836 */ /* 0x000fe20000000000 */
[----:B------:R-:W-:Y:S03]  /*4d60*/  UMOV UR17, 0x10000000 ;  /* 0x1000000000117882 */ /* 0x000fe60000000000 */
[----:B------:R-:W5:Y:S01]  /*4d70*/  @!P1 LDC R0, c[0x0][0xb20] ;  /* 0x0002c800ff009b82 */ /* 0x000f620000000800 */
[----:B------:R-:W-:Y:S01]  /*4d80*/  UMOV UR27, UR43 ;  /* 0x0000002b001b7c82 */ /* 0x000fe20008000000 */
[----:B------:R-:W-:Y:S01]  /*4d90*/  IMAD.U32 R20, RZ, RZ, UR9 ;  /* 0x00000009ff147e24 */ /* 0x000fe2000f8e00ff */
[----:B------:R-:W-:Y:S05]  /*4da0*/  UMOV UR28, UR36 ;  /* 0x00000024001c7c82 */ /* 0x000fea0008000000 */
[----:B-1----:R-:W1:Y:S01]  /*4db0*/  @!P1 LDC R3, c[0x0][0xb0c] ;  /* 0x0002c300ff039b82 */ /* 0x002e620000000800 */
[----:B------:R-:W-:Y:S01]  /*4dc0*/  IMAD.U32 R21, RZ, RZ, UR8 ;  /* 0x00000008ff157e24 */ /* 0x000fe2000f8e00ff */
[----:B------:R-:W-:Y:S01]  /*4dd0*/  @!UP1 UIADD3 UR10, UPT, UPT, UR42, 0x60, URZ ;  /* 0x000000602a0a9890 */ /* 0x000fe2000fffe0ff */
[----:B------:R-:W-:Y:S01]  /*4de0*/  @!P4 R2UR UR18, R20 ;  /* 0x000000001412c2ca */ /* 0x000fe200000e0000 */
[----:B------:R-:W-:Y:S01]  /*4df0*/  @!UP1 UIADD3 UR8, UPT, UPT, UR7, 0x2a00, URZ ;  /* 0x00002a0007089890 */ /* 0x000fe2000fffe0ff */
[----:B------:R-:W-:Y:S01]  /*4e00*/  @!P4 IMAD.MOV.U32 R20, RZ, RZ, 0x1000 ;  /* 0x00001000ff14c424 */ /* 0x000fe200078e00ff */
[----:B------:R-:W-:Y:S01]  /*4e10*/  @!P4 R2UR UR19, R21 ;  /* 0x000000001513c2ca */ /* 0x000fe200000e0000 */
[----:B------:R-:W-:Y:S01]  /*4e20*/  VOTEU.ALL UP1, P4 ;  /* 0x0000000000ff7886 */ /* 0x000fe20002020000 */
[----:B------:R-:W-:Y:S01]  /*4e30*/  UMOV UR9, UR25 ;  /* 0x0000001900097c82 */ /* 0x000fe20008000000 */
[----:B------:R-:W-:Y:S01]  /*4e40*/  UMOV UR11, UR43 ;  /* 0x0000002b000b7c82 */ /* 0x000fe20008000000 */
[----:B------:R-:W-:Y:S01]  /*4e50*/  UMOV UR12, UR36 ;  /* 0x00000024000c7c82 */ /* 0x000fe20008000000 */
[----:B------:R-:W-:Y:S08]  /*4e60*/  UPRMT UR14, UR37, 0x654, UR25 ;  /* 0x00000654250e7896 */ /* 0x000ff00008000019 */
[----:B------:R1:W-:Y:S02]  /*4e70*/  @!UP2 UTMALDG.3D [UR24], [UR18], desc[UR16] ;  /* 0x000010181200a5b4 */ /* 0x0003e40008011000 */
[----:B-1----:R-:W-:Y:S01]  /*4e80*/  @!P1 ISETP.NE.AND P2, PT, R3, 0x1, PT ;  /* 0x000000010300980c */ /* 0x002fe20003f45270 */
[C---:B--2---:R-:W-:Y:S01]  /*4e90*/  @!P1 IMAD.HI.U32 R14, R13.reuse, R14, RZ ;  /* 0x0000000e0d0e9227 */ /* 0x044fe200078e00ff */
[----:B----4-:R-:W-:Y:S01]  /*4ea0*/  @!P1 ISETP.NE.AND P0, PT, R10, 0x1, PT ;  /* 0x000000010a00980c */ /* 0x010fe20003f05270 */
[----:B------:R1:W-:Y:S01]  /*4eb0*/  @!UP1 UTMALDG.3D [UR8], [UR18], desc[UR16] ;  /* 0x00001008120095b4 */ /* 0x0003e20008011000 */
[----:B------:R1:W-:Y:S01]  /*4ec0*/  @!P4 SYNCS.ARRIVE.TRANS64.RED.A0TR RZ, [UR7+0x60], R20 ;  /* 0x00006014ffffc9a7 */ /* 0x0003e20008300407 */
[C---:B------:R-:W-:Y:S01]  /*4ed0*/  @!P1 IMAD.HI.U32 R11, R8.reuse, R11, RZ ;  /* 0x0000000b080b9227 */ /* 0x040fe200078e00ff */
[----:B------:R-:W-:Y:S04]  /*4ee0*/  @!P1 SHF.R.U32.HI R14, RZ, R15, R14 ;  /* 0x0000000fff0e9219 */ /* 0x000fe8000001160e */
[----:B-----5:R-:W-:Y:S02]  /*4ef0*/  @!P1 SHF.R.U32.HI R9, RZ, R0, R11 ;  /* 0x00000000ff099219 */ /* 0x020fe4000001160b */
[----:B------:R-:W-:Y:S02]  /*4f00*/  @!P1 SEL R14, R13, R14, !P2 ;  /* 0x0000000e0d0e9207 */ /* 0x000fe40005000000 */
[----:B------:R-:W-:Y:S05]  /*4f10*/  @!P1 SEL R9, R8, R9, !P0 ;  /* 0x0000000908099207 */ /* 0x000fea0004000000 */
[----:B------:R-:W-:Y:S01]  /*4f20*/  @!P1 IMAD.IADD R0, R9, 0x1, -R14 ;  /* 0x0000000109009824 */ /* 0x000fe200078e0a0e */
[----:B------:R-:W-:Y:S01]  /*4f30*/  SYNCS.ARRIVE.TRANS64.RED.A1T0 RZ, [UR14], RZ ;  /* 0x000000ffffff79a7 */ /* 0x000fe2000810040e */
[----:B------:R-:W-:Y:S02]  /*4f40*/  @!P1 IMAD.IADD R9, R14, 0x1, -R9 ;  /* 0x000000010e099824 */ /* 0x000fe400078e0a09 */
[----:B------:R-:W-:Y:S02]  /*4f50*/  @!P1 IMAD R13, R0, R3, R13 ;  /* 0x00000003000d9224 */ /* 0x000fe400078e020d */
[----:B------:R-:W-:Y:S01]  /*4f60*/  @!P1 IMAD R8, R9, R10, R8 ;  /* 0x0000000a09089224 */ /* 0x000fe200078e0208 */
[----:B------:R-:W2:Y:S02]  /*4f70*/  SYNCS.PHASECHK.TRANS64.TRYWAIT P5, [UR7+0x88], R12 ;  /* 0x0000880cff0075a7 */ /* 0x000ea400080a1107 */
[----:B-12---:R-:W-:Y:S05]  /*4f80*/  @!P5 BRA `(.L_x_96) ;  /* 0x00000040008cd947 */ /* 0x006fea0003800000 */
.L_x_191:
[----:B-1----:R-:W-:Y:S01]  /*4f90*/  @!P4 IADD3 R3, P0, PT, R36, 0x580, RZ ;  /* 0x000005802403c810 */ /* 0x002fe20007f1e0ff */
[----:B------:R-:W-:Y:S01]  /*4fa0*/  VOTEU.ALL UP1, P4 ;  /* 0x0000000000ff7886 */ /* 0x000fe20002020000 */
[----:B------:R-:W-:Y:S01]  /*4fb0*/  VOTEU.ALL UP2, P4 ;  /* 0x0000000000ff7886 */ /* 0x000fe20002040000 */
[----:B------:R-:W-:Y:S01]  /*4fc0*/  UMOV UR14, 0x0 ;  /* 0x00000000000e7882 */ /* 0x000fe20000000000 */
[----:B------:R-:W-:Y:S01]  /*4fd0*/  @!P4 R2UR UR9, R3 ;  /* 0x000000000309c2ca */ /* 0x000fe200000e0000 */
[----:B------:R-:W-:Y:S01]  /*4fe0*/  @!P4 IMAD.X R0, RZ, RZ, R37, P0 ;  /* 0x000000ffff00c224 */ /* 0x000fe200000e0625 */
[----:B------:R-:W-:Y:S01]  /*4ff0*/  @!UP1 UIADD3 UR17, UPT, UPT, UR7, 0x68, URZ ;  /* 0x0000006807119890 */ /* 0x000fe2000fffe0ff */
[----:B------:R-:W-:Y:S01]  /*5000*/  ISETP.NE.AND P0, PT, R27, 0x2, PT ;  /* 0x000000021b00780c */ /* 0x000fe20003f05270 */
[----:B------:R-:W-:Y:S01]  /*5010*/  @!UP1 UIADD3 UR18, UPT, UPT, UR42, 0x30, URZ ;  /* 0x000000302a129890 */ /* 0x000fe2000fffe0ff */
[----:B------:R-:W-:Y:S01]  /*5020*/  LOP3.LUT R32, R32, 0x1, RZ, 0x3c, !PT ;  /* 0x0000000120207812 */ /* 0x000fe200078e3cff */
[----:B------:R-:W-:Y:S01]  /*5030*/  @!UP1 UIADD3 UR16, UPT, UPT, UR7, 0x3200, URZ ;  /* 0x0000320007109890 */ /* 0x000fe2000fffe0ff */
[----:B------:R-:W-:Y:S01]  /*5040*/  @!P4 R2UR UR8, R0 ;  /* 0x000000000008c2ca */ /* 0x000fe200000e0000 */
[----:B------:R-:W-:Y:S01]  /*5050*/  UMOV UR15, 0x10000000 ;  /* 0x10000000000f7882 */ /* 0x000fe20000000000 */
[----:B------:R-:W-:Y:S01]  /*5060*/  UMOV UR19, UR43 ;  /* 0x0000002b00137c82 */ /* 0x000fe20008000000 */
[----:B------:R-:W-:Y:S01]  /*5070*/  UMOV UR20, UR36 ;  /* 0x0000002400147c82 */ /* 0x000fe20008000000 */
[----:B------:R-:W-:Y:S01]  /*5080*/  @!UP1 UIADD3 UR10, UPT, UPT, UR42, 0x70, URZ ;  /* 0x000000702a0a9890 */ /* 0x000fe2000fffe0ff */
[----:B------:R-:W-:Y:S01]  /*5090*/  SEL R0, RZ, 0x1, P0 ;  /* 0x00000001ff007807 */ /* 0x000fe20000000000 */
[----:B------:R-:W-:Y:S01]  /*50a0*/  IMAD.U32 R10, RZ, RZ, UR9 ;  /* 0x00000009ff0a7e24 */ /* 0x000fe2000f8e00ff */
[----:B------:R-:W-:Y:S01]  /*50b0*/  UMOV UR11, UR43 ;  /* 0x0000002b000b7c82 */ /* 0x000fe20008000000 */
[----:B------:R-:W-:Y:S01]  /*50c0*/  UMOV UR12, UR36 ;  /* 0x00000024000c7c82 */ /* 0x000fe20008000000 */
[----:B------:R-:W-:Y:S01]  /*50d0*/  UMOV UR9, UR17 ;  /* 0x0000001100097c82 */ /* 0x000fe20008000000 */
[----:B------:R-:W-:Y:S01]  /*50e0*/  @P3 R2UR UR36, R24 ;  /* 0x00000000182432ca */ /* 0x000fe200000e0000 */
[----:B------:R-:W-:Y:S01]  /*50f0*/  IMAD.IADD R20, R8, 0x1, R58 ;  /* 0x0000000108147824 */ /* 0x000fe200078e023a */
[----:B------:R-:W-:Y:S01]  /*5100*/  @!P4 R2UR UR22, R10 ;  /* 0x000000000a16c2ca */ /* 0x000fe200000e0000 */
[----:B------:R-:W-:Y:S01]  /*5110*/  IMAD.U32 R11, RZ, RZ, UR8 ;  /* 0x00000008ff0b7e24 */ /* 0x000fe2000f8e00ff */
[----:B------:R-:W-:Y:S01]  /*5120*/  @!UP1 UIADD3 UR8, UPT, UPT, UR7, 0x3a00, URZ ;  /* 0x00003a0007089890 */ /* 0x000fe2000fffe0ff */
[----:B------:R-:W-:Y:S01]  /*5130*/  LOP3.LUT R25, R25, R0, RZ, 0x3c, !PT ;  /* 0x0000000019197212 */ /* 0x000fe200078e3cff */
[----:B------:R-:W-:Y:S01]  /*5140*/  VOTEU.ALL UP1, P4 ;  /* 0x0000000000ff7886 */ /* 0x000fe20002020000 */
[----:B------:R-:W-:Y:S01]  /*5150*/  IMAD.IADD R21, R13, 0x1, R60 ;  /* 0x000000010d157824 */ /* 0x000fe200078e023c */
[----:B------:R-:W-:Y:S02]  /*5160*/  @!P4 R2UR UR23, R11 ;  /* 0x000000000b17c2ca */ /* 0x000fe400000e0000 */
[----:B------:R-:W-:Y:S11]  /*5170*/  SEL R27, R27, RZ, P0 ;  /* 0x000000ff1b1b7207 */ /* 0x000ff60000000000 */
[----:B------:R2:W-:Y:S01]  /*5180*/  @!UP2 UTMALDG.3D [UR16], [UR22], desc[UR14] ;  /* 0x00000e101600a5b4 */ /* 0x0005e20008011000 */
[----:B------:R2:W-:Y:S01]  /*5190*/  @!UP1 UTMALDG.3D [UR8], [UR22], desc[UR14] ;  /* 0x00000e08160095b4 */ /* 0x0005e20008011000 */
[----:B------:R2:W-:Y:S01]  /*51a0*/  @!P4 SYNCS.ARRIVE.TRANS64.RED.A0TR RZ, [UR7+0x68], R23 ;  /* 0x00006817ffffc9a7 */ /* 0x0005e20008300407 */
[----:B------:R-:W-:Y:S01]  /*51b0*/  UPLOP3.LUT UP1, UPT, UPT, UPT, UPT, 0x80, 0x8 ;  /* 0x000000000008789c */ /* 0x000fe20003f2f070 */
[----:B------:R-:W-:Y:S01]  /*51c0*/  SYNCS.ARRIVE.TRANS64.RED.A1T0 RZ, [UR13], RZ ;  /* 0x000000ffffff79a7 */ /* 0x000fe2000810040d */
[----:B------:R-:W-:Y:S09]  /*51d0*/  @P3 BRA `(.L_x_97) ;  /* 0xfffffff000303947 */ /* 0x000ff2000383ffff */
[----:B------:R-:W-:-:S04]  /*51e0*/  SHF.L.U32 R3, R32, 0x1f, RZ ;  /* 0x0000001f20037819 */ /* 0x000fc800000006ff */
[----:B------:R-:W1:Y:S02]  /*51f0*/  SYNCS.PHASECHK.TRANS64.TRYWAIT P0, [UR7+0x70], R3 ;  /* 0x00007003ff0075a7 */ /* 0x000e640008001107 */
[----:B-1----:R-:W-:Y:S05]  /*5200*/  @!P0 BRA `(.L_x_98) ;  /* 0x0000004000048947 */ /* 0x002fea0003800000 */
.L_x_193:
[----:B------:R-:W4:Y:S02]  /*5210*/  SYNCS.PHASECHK.TRANS64.TRYWAIT P0, [UR7+0x78], R3 ;  /* 0x00007803ff0075a7 */ /* 0x000f240008001107 */
[----:B----4-:R-:W-:Y:S05]  /*5220*/  @!P0 BRA `(.L_x_99) ;  /* 0x0000004000148947 */ /* 0x010fea0003800000 */
.L_x_195:
[----:B------:R-:W4:Y:S02]  /*5230*/  SYNCS.PHASECHK.TRANS64.TRYWAIT P0, [UR7+0x80], R3 ;  /* 0x00008003ff0075a7 */ /* 0x000f240008001107 */
[----:B----4-:R-:W-:Y:S05]  /*5240*/  @!P0 BRA `(.L_x_100) ;  /* 0x0000004000248947 */ /* 0x010fea0003800000 */
.L_x_197:
[----:B-1----:R-:W-:-:S07]  /*5250*/  MOV R0, UR7 ;  /* 0x0000000700007c02 */ /* 0x002fce0008000f00 */
.L_x_101:
[----:B-1----:R-:W-:-:S04]  /*5260*/  SHF.L.U32 R3, R32, 0x1f, RZ ;  /* 0x0000001f20037819 */ /* 0x002fc800000006ff */
[----:B------:R1:W4:Y:S03]  /*5270*/  SYNCS.PHASECHK.TRANS64.TRYWAIT P0, [R0+URZ+0x88], R3 ;  /* 0x00008803000075a7 */ /* 0x00032600080011ff */
[----:B----4-:R-:W-:Y:S05]  /*5280*/  @!P0 NANOSLEEP.SYNCS 0x989680 ;  /* 0x009896800000895d */ /* 0x010fea0003900000 */
[----:B------:R-:W4:Y:S02]  /*5290*/  @!P0 SYNCS.PHASECHK.TRANS64 P0, [R0+URZ+0x88], R3 ;  /* 0x00008803000085a7 */ /* 0x000f2400080010ff */
[----:B--2-4-:R-:W-:Y:S05]  /*52a0*/  @P0 EXIT ;  /* 0x000000000000094d */ /* 0x014fea0003800000 */
[----:B------:R-:W-:Y:S05]  /*52b0*/  BRA `(.L_x_101) ;  /* 0xfffffffc00e87947 */ /* 0x000fea000383ffff */
.L_x_86:
[----:B------:R-:W-:-:S06]  /*52c0*/  UISETP.GE.AND UP1, UPT, UR10, 0x4, UPT ;  /* 0x000000040a00788c */ /* 0x000fcc000bf26270 */
[----:B------:R-:W-:-:S13]  /*52d0*/  PLOP3.LUT P0, PT, PT, PT, UP1, 0x80, 0x8 ;  /* 0x000000000008781c */ /* 0x000fda0003f0f018 */
[----:B------:R-:W-:Y:S05]  /*52e0*/  @!P0 EXIT ;  /* 0x000000000000894d */ /* 0x000fea0003800000 */
[----:B------:R-:W-:Y:S01]  /*52f0*/  BAR.SYNC.DEFER_BLOCKING 0x6, 0xa0 ;  /* 0x0182800000007b1d */ /* 0x000fe20000010000 */
[----:B------:R-:W-:Y:S02]  /*5300*/  IMAD.SHL.U32 R4, R66, 0x200000, RZ ;  /* 0x0020000042047824 */ /* 0x000fe400078e00ff */
[----:B------:R-:W-:Y:S02]  /*5310*/  HFMA2 R71, -RZ, RZ, 0, 5.9604644775390625e-08 ;  /* 0x00000001ff477431 */ /* 0x000fe400000001ff */
[C---:B------:R-:W-:Y:S01]  /*5320*/  IMAD.SHL.U32 R65, R72.reuse, 0x10, RZ ;  /* 0x0000001048417824 */ /* 0x040fe200078e00ff */
[----:B------:R-:W-:Y:S01]  /*5330*/  MOV R69, RZ ;  /* 0x000000ff00457202 */ /* 0x000fe20000000f00 */
[----:B------:R-:W-:Y:S01]  /*5340*/  IMAD.U32 R33, R72, 0x10000, RZ ;  /* 0x0001000048217824 */ /* 0x000fe200078e00ff */
[----:B------:R-:W-:Y:S01]  /*5350*/  UMOV UR48, 0x400 ;  /* 0x0000040000307882 */ /* 0x000fe20000000000 */
[----:B------:R-:W1:Y:S01]  /*5360*/  LDC R63, c[0x0][0x370] ;  /* 0x0000dc00ff3f7b82 */ /* 0x000e620000000800 */
[----:B------:R-:W-:Y:S01]  /*5370*/  ULEA UR48, UR37, UR48, 0x18 ;  /* 0x0000003025307291 */ /* 0x000fe2000f8ec0ff */
[----:B------:R-:W-:Y:S01]  /*5380*/  LOP3.LUT R4, R4, 0x200000, RZ, 0xc0, !PT ;  /* 0x0020000004047812 */ /* 0x000fe200078ec0ff */
[----:B------:R-:W-:Y:S01]  /*5390*/  IMAD.SHL.U32 R64, R72, 0x2, RZ ;  /* 0x0000000248407824 */ /* 0x000fe200078e00ff */
[C---:B------:R-:W-:Y:S01]  /*53a0*/  LOP3.LUT R5, R65.reuse, 0x40, RZ, 0xc0, !PT ;  /* 0x0000004041057812 */ /* 0x040fe200078ec0ff */
[----:B------:R-:W-:Y:S01]  /*53b0*/  IMAD.SHL.U32 R3, R66, 0x200, RZ ;  /* 0x0000020042037824 */ /* 0x000fe200078e00ff */
[----:B------:R-:W-:Y:S01]  /*53c0*/  LOP3.LUT R2, R65, 0x5b0, RZ, 0xc0, !PT ;  /* 0x000005b041027812 */ /* 0x000fe200078ec0ff */
[----:B------:R-:W-:Y:S01]  /*53d0*/  UIADD3 UR4, UPT, UPT, UR48, 0x200, URZ ;  /* 0x0000020030047890 */ /* 0x000fe2000fffe0ff */
[----:B------:R-:W2:Y:S01]  /*53e0*/  LDC R28, c[0x0][0xb0c] ;  /* 0x0002c300ff1c7b82 */ /* 0x000ea20000000800 */
[----:B------:R-:W-:Y:S01]  /*53f0*/  LOP3.LUT R33, R4, 0x400000, R33, 0xf8, !PT ;  /* 0x0040000004217812 */ /* 0x000fe200078ef821 */
[----:B------:R-:W-:Y:S01]  /*5400*/  IMAD.MOV.U32 R30, RZ, RZ, RZ ;  /* 0x000000ffff1e7224 */ /* 0x000fe200078e00ff */
[----:B------:R-:W-:Y:S01]  /*5410*/  LOP3.LUT R64, R5, 0x8, R64, 0xf8, !PT ;  /* 0x0000000805407812 */ /* 0x000fe200078ef840 */
[----:B------:R-:W-:Y:S01]  /*5420*/  IMAD.MOV.U32 R70, RZ, RZ, RZ ;  /* 0x000000ffff467224 */ /* 0x000fe200078e00ff */
[----:B------:R-:W-:Y:S01]  /*5430*/  LOP3.LUT R3, R2, 0x200, R3, 0xf8, !PT ;  /* 0x0000020002037812 */ /* 0x000fe200078ef803 */
[----:B------:R-:W-:Y:S01]  /*5440*/  IMAD.MOV.U32 R76, RZ, RZ, RZ ;  /* 0x000000ffff4c7224 */ /* 0x000fe200078e00ff */
[----:B------:R-:W-:Y:S01]  /*5450*/  LOP3.LUT P0, RZ, R65, 0x40, RZ, 0xc0, !PT ;  /* 0x0000004041ff7812 */ /* 0x000fe2000780c0ff */
[----:B------:R-:W3:Y:S01]  /*5460*/  LDC R61, c[0x0][0xb20] ;  /* 0x0002c800ff3d7b82 */ /* 0x000ee20000000800 */
[----:B------:R-:W4:Y:S01]  /*5470*/  LDS R0, [UR48+0x150] ;  /* 0x00015030ff007984 */ /* 0x000f220008000800 */
[----:B------:R-:W-:Y:S01]  /*5480*/  LOP3.LUT R64, R3, R64, RZ, 0xfc, !PT ;  /* 0x0000004003407212 */ /* 0x000fe200078efcff */
[----:B------:R-:W-:Y:S01]  /*5490*/  IMAD.U32 R67, RZ, RZ, UR4 ;  /* 0x00000004ff437e24 */ /* 0x000fe2000f8e00ff */
[----:B------:R-:W-:Y:S01]  /*54a0*/  LOP3.LUT R72, R72, 0x60, RZ, 0xc0, !PT ;  /* 0x0000006048487812 */ /* 0x000fe200078ec0ff */
[----:B------:R-:W1:Y:S03]  /*54b0*/  LDCU.64 UR52, c[0x0][0x348] ;  /* 0x00006900ff3477ac */ /* 0x000e660008000a00 */
[----:B------:R-:W1:Y:S01]  /*54c0*/  LDC R27, c[0x0][0xb30] ;  /* 0x0002cc00ff1b7b82 */ /* 0x000e620000000800 */
[----:B------:R-:W1:Y:S01]  /*54d0*/  LDCU.64 UR38, c[0x0][0x888] ;  /* 0x00011100ff2677ac */ /* 0x000e620008000a00 */
[----:B------:R-:W1:Y:S06]  /*54e0*/  LDCU.64 UR44, c[0x0][0x890] ;  /* 0x00011200ff2c77ac */ /* 0x000e6c0008000a00 */
[----:B------:R-:W1:Y:S01]  /*54f0*/  LDC.64 R56, c[0x0][0xb10] ;  /* 0x0002c400ff387b82 */ /* 0x000e620000000a00 */
[----:B------:R-:W-:Y:S01]  /*5500*/  UMOV UR49, URZ ;  /* 0x000000ff00317c82 */ /* 0x000fe20008000000 */
[----:B------:R-:W-:-:S06]  /*5510*/  UMOV UR51, URZ ;  /* 0x000000ff00337c82 */ /* 0x000fcc0008000000 */
[----:B------:R-:W1:Y:S08]  /*5520*/  LDC.64 R24, c[0x0][0xb18] ;  /* 0x0002c600ff187b82 */ /* 0x000e700000000a00 */
[----:B------:R-:W1:Y:S08]  /*5530*/  LDC.64 R22, c[0x0][0xb28] ;  /* 0x0002ca00ff167b82 */ /* 0x000e700000000a00 */
[----:B------:R-:W1:Y:S01]  /*5540*/  LDC.64 R54, c[0x0][0x8b0] ;  /* 0x00022c00ff367b82 */ /* 0x000e620000000a00 */
[----:B----4-:R-:W-:Y:S01]  /*5550*/  IMAD.IADD R33, R0, 0x1, R33 ;  /* 0x0000000100217824 */ /* 0x010fe200078e0221 */
[----:B------:R-:W-:-:S06]  /*5560*/  P2R R0, PR, RZ, 0x1 ;  /* 0x00000001ff007803 */ /* 0x000fcc0000000000 */
[----:B------:R-:W4:Y:S08]  /*5570*/  LDC.64 R52, c[0x0][0x8a8] ;  /* 0x00022a00ff347b82 */ /* 0x000f300000000a00 */
[----:B--23--:R-:W1:Y:S02]  /*5580*/  LDC R62, c[0x0][0x374] ;  /* 0x0000dd00ff3e7b82 */ /* 0x00ce640000000800 */
.L_x_145:
[C---:B------:R-:W-:Y:S02]  /*5590*/  LEA R0, R76.reuse, UR48, 0x3 ;  /* 0x000000304c007c11 */ /* 0x040fe4000f8e18ff */
[----:B------:R-:W-:Y:S02]  /*55a0*/  SHF.L.U32 R3, R69, 0x1f, RZ ;  /* 0x0000001f45037819 */ /* 0x000fe400000006ff */
[----:B------:R-:W-:Y:S02]  /*55b0*/  LEA R16, R76, UR48, 0x4 ;  /* 0x000000304c107c11 */ /* 0x000fe4000f8e20ff */
[----:B------:R-:W2:Y:S02]  /*55c0*/  SYNCS.PHASECHK.TRANS64.TRYWAIT P0, [R0+URZ+0xa0], R3 ;  /* 0x0000a003000075a7 */ /* 0x000ea400080011ff */
[----:B-12---:R-:W-:Y:S05]  /*55d0*/  @!P0 BRA `(.L_x_102) ;  /* 0x0000003c00588947 */ /* 0x006fea0003800000 */
.L_x_198:
[----:B------:R-:W3:Y:S01]  /*55e0*/  LDC.64 R12, c[0x0][0xb10] ;  /* 0x0002c400ff0c7b82 */ /* 0x000ee20000000a00 */
[----:B------:R-:W4:Y:S01]  /*55f0*/  LDS.128 R16, [R16+0x130] ;  /* 0x0001300010107984 */ /* 0x000f220000000c00 */
[----:B-1----:R-:W-:Y:S01]  /*5600*/  ISETP.NE.AND P1, PT, R27, 0x1, PT ;  /* 0x000000011b00780c */ /* 0x002fe20003f25270 */
[----:B--2---:R-:W-:Y:S01]  /*5610*/  VIADD R0, R0, 0xb0 ;  /* 0x000000b000007836 */ /* 0x004fe20000000000 */
[----:B------:R-:W-:Y:S04]  /*5620*/  ISETP.GE.AND P0, PT, R26, 0x1, PT ;  /* 0x000000011a00780c */ /* 0x000fe80003f06270 */
[----:B------:R-:W1:Y:S01]  /*5630*/  LDC.64 R10, c[0x0][0xb18] ;  /* 0x0002c600ff0a7b82 */ /* 0x000e620000000a00 */
[----:B------:R-:W-:Y:S01]  /*5640*/  PRMT R0, RZ, 0x654, R0 ;  /* 0x00000654ff007816 */ /* 0x000fe20000000000 */
[----:B------:R-:W-:Y:S01]  /*5650*/  @!PT LDS RZ, [RZ] ;  /* 0x00000000fffff984 */ /* 0x000fe20000000800 */
[----:B------:R-:W-:Y:S01]  /*5660*/  @!PT LDS RZ, [RZ] ;  /* 0x00000000fffff984 */ /* 0x000fe20000000800 */
[----:B------:R-:W-:Y:S01]  /*5670*/  @!PT LDS RZ, [RZ] ;  /* 0x00000000fffff984 */ /* 0x000fe20000000800 */
[----:B------:R-:W-:Y:S01]  /*5680*/  @!PT LDS RZ, [RZ] ;  /* 0x00000000fffff984 */ /* 0x000fe20000000800 */
[----:B------:R2:W-:Y:S06]  /*5690*/  MEMBAR.ALL.CTA ;  /* 0x0000000000007992 */ /* 0x0005ec0000008000 */
[----:B--2---:R-:W2:Y:S01]  /*56a0*/  FENCE.VIEW.ASYNC.S ;  /* 0x00000000000073c6 */ /* 0x004ea20000000000 */
[----:B------:R-:W1:Y:S08]  /*56b0*/  @!P1 LDC R14, c[0x0][0xb20] ;  /* 0x0002c800ff0e9b82 */ /* 0x000e700000000800 */
[----:B------:R-:W1:Y:S01]  /*56c0*/  @!P1 LDC R9, c[0x0][0xb0c] ;  /* 0x0002c300ff099b82 */ /* 0x000e620000000800 */
[----:B--2---:R2:W-:Y:S01]  /*56d0*/  SYNCS.ARRIVE.TRANS64.RED.A1T0 RZ, [R0+URZ], RZ ;  /* 0x000000ff00ff79a7 */ /* 0x0045e200081004ff */
[----:B----4-:R-:W-:Y:S04]  /*56e0*/  LOP3.LUT P4, RZ, R18, 0x1, RZ, 0xc0, !PT ;  /* 0x0000000112ff7812 */ /* 0x010fe8000788c0ff */
[----:B------:R-:W-:Y:S09]  /*56f0*/  P2R R73, PR, RZ, 0x10 ;  /* 0x00000010ff497803 */ /* 0x000ff20000000000 */
[----:B------:R-:W-:Y:S02]  /*5700*/  @P4 MOV R31, R16 ;  /* 0x00000010001f4202 */ /* 0x000fe40000000f00 */
[----:B------:R-:W-:Y:S01]  /*5710*/  @P4 LOP3.LUT R29, R17, 0xffff, RZ, 0xc0, !PT ;  /* 0x0000ffff111d4812 */ /* 0x000fe200078ec0ff */
[----:B--23--:R-:W-:Y:S06]  /*5720*/  @!P0 BRA `(.L_x_103) ;  /* 0x0000000000a48947 */ /* 0x00cfec0003800000 */
[----:B------:R-:W-:Y:S01]  /*5730*/  IMAD.HI.U32 R36, R62, R25, RZ ;  /* 0x000000193e247227 */ /* 0x000fe200078e00ff */
[----:B------:R-:W-:Y:S02]  /*5740*/  ISETP.NE.AND P0, PT, R24, 0x1, PT ;  /* 0x000000011800780c */ /* 0x000fe40003f05270 */
[----:B------:R-:W-:Y:S01]  /*5750*/  ISETP.NE.AND P2, PT, R26, 0x1, PT ;  /* 0x000000011a00780c */ /* 0x000fe20003f45270 */
[-C--:B------:R-:W-:Y:S01]  /*5760*/  IMAD.HI.U32 R34, R63, R56.reuse, RZ ;  /* 0x000000383f227227 */ /* 0x080fe200078e00ff */
[----:B------:R-:W-:Y:S02]  /*5770*/  SHF.R.U32.HI R37, RZ, R61, R36 ;  /* 0x0000003dff257219 */ /* 0x000fe40000011624 */
[----:B------:R-:W-:Y:S01]  /*5780*/  ISETP.NE.AND P3, PT, R28, 0x1, PT ;  /* 0x000000011c00780c */ /* 0x000fe20003f65270 */
[----:B------:R-:W-:Y:S01]  /*5790*/  IMAD.HI.U32 R40, R29, R25, RZ ;  /* 0x000000191d287227 */ /* 0x000fe200078e00ff */
[----:B------:R-:W-:Y:S02]  /*57a0*/  SHF.R.U32.HI R34, RZ, R57, R34 ;  /* 0x00000039ff227219 */ /* 0x000fe40000011622 */
[----:B------:R-:W-:Y:S01]  /*57b0*/  SEL R3, R62, R37, !P0 ;  /* 0x000000253e037207 */ /* 0x000fe20004000000 */
[----:B------:R-:W-:Y:S01]  /*57c0*/  IMAD.HI.U32 R38, R31, R56, RZ ;  /* 0x000000381f267227 */ /* 0x000fe200078e00ff */
[----:B------:R-:W-:Y:S03]  /*57d0*/  SEL R7, R63, R34, !P3 ;  /* 0x000000223f077207 */ /* 0x000fe60005800000 */
[-C--:B------:R-:W-:Y:S01]  /*57e0*/  IMAD.HI.U32 R34, R3, R22.reuse, RZ ;  /* 0x0000001603227227 */ /* 0x080fe200078e00ff */
[----:B------:R-:W-:Y:S03]  /*57f0*/  SHF.R.U32.HI R38, RZ, R57, R38 ;  /* 0x00000039ff267219 */ /* 0x000fe60000011626 */
[----:B------:R-:W-:Y:S01]  /*5800*/  IMAD.HI.U32 R36, R7, R22, RZ ;  /* 0x0000001607247227 */ /* 0x000fe200078e00ff */
[----:B------:R-:W-:Y:S02]  /*5810*/  @P2 SHF.R.U32.HI R3, RZ, R23, R34 ;  /* 0x00000017ff032219 */ /* 0x000fe40000011622 */
[----:B------:R-:W-:Y:S02]  /*5820*/  SHF.R.U32.HI R34, RZ, R61, R40 ;  /* 0x0000003dff227219 */ /* 0x000fe40000011628 */
[----:B------:R-:W-:Y:S01]  /*5830*/  @P2 SHF.R.U32.HI R7, RZ, R23, R36 ;  /* 0x00000017ff072219 */ /* 0x000fe20000011624 */
[C---:B------:R-:W-:Y:S01]  /*5840*/  IMAD R2, R26.reuse, R3, RZ ;  /* 0x000000031a027224 */ /* 0x040fe200078e02ff */
[----:B------:R-:W-:Y:S02]  /*5850*/  SEL R5, R29, R34, !P0 ;  /* 0x000000221d057207 */ /* 0x000fe40004000000 */
[----:B------:R-:W-:Y:S01]  /*5860*/  SEL R3, R31, R38, !P3 ;  /* 0x000000261f037207 */ /* 0x000fe20005800000 */
[----:B------:R-:W-:Y:S01]  /*5870*/  IMAD R4, R26, R7, RZ ;  /* 0x000000071a047224 */ /* 0x000fe200078e02ff */
[C---:B------:R-:W-:Y:S01]  /*5880*/  ISETP.GE.AND P0, PT, R5.reuse, R2, PT ;  /* 0x000000020500720c */ /* 0x040fe20003f06270 */
[----:B------:R-:W-:Y:S03]  /*5890*/  IMAD.HI.U32 R6, R5, R22, RZ ;  /* 0x0000001605067227 */ /* 0x000fe600078e00ff */
[----:B------:R-:W-:Y:S01]  /*58a0*/  ISETP.GE.OR P0, PT, R3, R4, P0 ;  /* 0x000000040300720c */ /* 0x000fe20000706670 */
[----:B------:R-:W-:Y:S01]  /*58b0*/  IMAD.MOV R4, RZ, RZ, -R3 ;  /* 0x000000ffff047224 */ /* 0x000fe200078e0a03 */
[-C--:B------:R-:W-:Y:S03]  /*58c0*/  SHF.R.U32.HI R6, RZ, R23.reuse, R6 ;  /* 0x00000017ff067219 */ /* 0x080fe60000011606 */
[----:B------:R-:W-:Y:S01]  /*58d0*/  IMAD R31, R28, R4, R31 ;  /* 0x000000041c1f7224 */ /* 0x000fe200078e021f */
[----:B------:R-:W-:Y:S05]  /*58e0*/  SEL R15, R5, R6, !P2 ;  /* 0x00000006050f7207 */ /* 0x000fea0005000000 */
[----:B------:R-:W-:Y:S02]  /*58f0*/  IMAD.MOV R6, RZ, RZ, -R15 ;  /* 0x000000ffff067224 */ /* 0x000fe400078e0a0f */
[C---:B------:R-:W-:Y:S04]  /*5900*/  @!P0 IMAD.HI.U32 R2, R3.reuse, R22, RZ ;  /* 0x0000001603028227 */ /* 0x040fe800078e00ff */
[----:B------:R-:W-:Y:S01]  /*5910*/  IMAD R6, R26, R6, R5 ;  /* 0x000000061a067224 */ /* 0x000fe200078e0205 */
[----:B------:R-:W-:Y:S04]  /*5920*/  @!P0 SHF.R.U32.HI R2, RZ, R23, R2 ;  /* 0x00000017ff028219 */ /* 0x000fe80000011602 */
[----:B------:R-:W-:Y:S02]  /*5930*/  @!P0 SEL R0, R3, R2, !P2 ;  /* 0x0000000203008207 */ /* 0x000fe40005000000 */
[----:B------:R-:W-:Y:S02]  /*5940*/  IADD3 R2, PT, PT, -R5, RZ, RZ ;  /* 0x000000ff05027210 */ /* 0x000fe40007ffe1ff */
[----:B------:R-:W-:Y:S01]  /*5950*/  @!P0 IADD3 R8, PT, PT, R15, -R0, RZ ;  /* 0x800000000f088210 */ /* 0x000fe20007ffe0ff */
[----:B------:R-:W-:Y:S02]  /*5960*/  @!P0 IMAD R0, R7, R6, R0 ;  /* 0x0000000607008224 */ /* 0x000fe400078e0200 */
[----:B------:R-:W-:Y:S02]  /*5970*/  IMAD R29, R24, R2, R29 ;  /* 0x00000002181d7224 */ /* 0x000fe400078e021d */
[----:B------:R-:W-:Y:S02]  /*5980*/  @!P0 IMAD R5, R8, R26, R3 ;  /* 0x0000001a08058224 */ /* 0x000fe400078e0203 */
[----:B------:R-:W-:Y:S04]  /*5990*/  @!P0 IMAD.MOV.U32 R3, RZ, RZ, R0 ;  /* 0x000000ffff038224 */ /* 0x000fe800078e0000 */
[----:B------:R-:W-:Y:S02]  /*59a0*/  IMAD R31, R3, R28, R31 ;  /* 0x0000001c031f7224 */ /* 0x000fe400078e021f */
[----:B------:R-:W-:Y:S07]  /*59b0*/  IMAD R29, R5, R24, R29 ;  /* 0x00000018051d7224 */ /* 0x000fee00078e021d */
.L_x_103:
[----:B-1----:R-:W-:Y:S01]  /*59c0*/  @!P1 ISETP.NE.AND P0, PT, R10, 0x1, PT ;  /* 0x000000010a00980c */ /* 0x002fe20003f05270 */
[----:B------:R-:W-:Y:S01]  /*59d0*/  @!P1 IMAD.HI.U32 R3, R29, R11, RZ ;  /* 0x0000000b1d039227 */ /* 0x000fe200078e00ff */
[----:B------:R-:W-:Y:S01]  /*59e0*/  R2UR UR42, R21 ;  /* 0x00000000152a72ca */ /* 0x000fe200000e0000 */
[----:B------:R-:W-:Y:S01]  /*59f0*/  BSSY.RECONVERGENT B6, `(.L_x_104) ;  /* 0x0000031000067945 */ /* 0x000fe20003800200 */
[----:B------:R-:W-:Y:S01]  /*5a00*/  R2UR UR41, R20 ;  /* 0x00000000142972ca */ /* 0x000fe200000e0000 */
[----:B------:R-:W-:Y:S01]  /*5a10*/  @!P1 IMAD.HI.U32 R0, R31, R12, RZ ;  /* 0x0000000c1f009227 */ /* 0x000fe200078e00ff */
[----:B------:R-:W-:Y:S02]  /*5a20*/  @!P1 SHF.R.U32.HI R2, RZ, R14, R3 ;  /* 0x0000000eff029219 */ /* 0x000fe40000011603 */
[----:B------:R-:W-:Y:S01]  /*5a30*/  @!P1 ISETP.NE.AND P2, PT, R9, 0x1, PT ;  /* 0x000000010900980c */ /* 0x000fe20003f45270 */
[----:B------:R-:W-:Y:S01]  /*5a40*/  VIADD R76, R76, 0x1 ;  /* 0x000000014c4c7836 */ /* 0x000fe20000000000 */
[----:B------:R-:W-:Y:S02]  /*5a50*/  @!P1 SEL R2, R29, R2, !P0 ;  /* 0x000000021d029207 */ /* 0x000fe40004000000 */
[----:B------:R-:W-:Y:S02]  /*5a60*/  @!P1 SHF.R.U32.HI R0, RZ, R13, R0 ;  /* 0x0000000dff009219 */ /* 0x000fe40000011600 */
[----:B------:R-:W-:Y:S01]  /*5a70*/  LOP3.LUT P0, RZ, R67, 0x90, RZ, 0xc0, !PT ;  /* 0x0000009043ff7812 */ /* 0x000fe2000780c0ff */
[----:B------:R-:W-:Y:S01]  /*5a80*/  USHF.L.U32 UR42, UR42, 0x6, URZ ;  /* 0x000000062a2a7899 */ /* 0x000fe200080006ff */
[----:B------:R-:W-:Y:S01]  /*5a90*/  @!P1 SEL R3, R31, R0, !P2 ;  /* 0x000000001f039207 */ /* 0x000fe20005000000 */
[----:B------:R-:W-:Y:S01]  /*5aa0*/  USHF.L.U32 UR41, UR41, 0x7, URZ ;  /* 0x0000000729297899 */ /* 0x000fe200080006ff */
[----:B------:R-:W-:Y:S03]  /*5ab0*/  @P4 SHF.R.U32.HI R68, RZ, 0x10, R17 ;  /* 0x00000010ff444819 */ /* 0x000fe60000011611 */
[----:B------:R-:W-:Y:S02]  /*5ac0*/  @!P1 IMAD.IADD R0, R2, 0x1, -R3 ;  /* 0x0000000102009824 */ /* 0x000fe400078e0a03 */
[----:B------:R-:W-:Y:S02]  /*5ad0*/  @!P1 IMAD.IADD R2, R3, 0x1, -R2 ;  /* 0x0000000103029824 */ /* 0x000fe400078e0a02 */
[----:B------:R-:W-:Y:S02]  /*5ae0*/  @!P1 IMAD R31, R0, R9, R31 ;  /* 0x00000009001f9224 */ /* 0x000fe400078e021f */
[----:B------:R-:W-:Y:S01]  /*5af0*/  @!P1 IMAD R29, R2, R10, R29 ;  /* 0x0000000a021d9224 */ /* 0x000fe200078e021d */
[----:B------:R-:W-:Y:S06]  /*5b00*/  @!P0 BRA `(.L_x_105) ;  /* 0x00000000007c8947 */ /* 0x000fec0003800000 */
[----:B------:R-:W1:Y:S01]  /*5b10*/  LDCU.64 UR8, c[0x4][0x80] ;  /* 0x01001000ff0877ac */ /* 0x000e620008000a00 */
[----:B------:R-:W-:Y:S01]  /*5b20*/  MOV R2, 0x0 ;  /* 0x0000000000027802 */ /* 0x000fe20000000f00 */
[----:B------:R-:W-:Y:S02]  /*5b30*/  HFMA2 R12, -RZ, RZ, 0, 5.9604644775390625e-08 ;  /* 0x00000001ff0c7431 */ /* 0x000fe400000001ff */
[----:B------:R-:W-:Y:S01]  /*5b40*/  IMAD.MOV.U32 R8, RZ, RZ, 0x70 ;  /* 0x00000070ff087424 */ /* 0x000fe200078e00ff */
[----:B------:R2:W3:Y:S01]  /*5b50*/  LDC.64 R14, c[0x4][R2] ;  /* 0x01000000020e7b82 */ /* 0x0004e20000000a00 */
[----:B------:R-:W4:Y:S01]  /*5b60*/  LDCU.64 UR6, c[0x4][0x88] ;  /* 0x01001100ff0677ac */ /* 0x000f220008000a00 */
[----:B------:R-:W-:Y:S01]  /*5b70*/  IMAD.MOV.U32 R13, RZ, RZ, RZ ;  /* 0x000000ffff0d7224 */ /* 0x000fe200078e00ff */
[----:B------:R-:W2:Y:S01]  /*5b80*/  LDCU.64 UR4, c[0x4][0x8] ;  /* 0x01000100ff0477ac */ /* 0x000ea20008000a00 */
[----:B-1----:R-:W-:Y:S01]  /*5b90*/  MOV R5, UR9 ;  /* 0x0000000900057c02 */ /* 0x002fe20008000f00 */
[----:B------:R-:W-:Y:S01]  /*5ba0*/  IMAD.U32 R4, RZ, RZ, UR8 ;  /* 0x00000008ff047e24 */ /* 0x000fe2000f8e00ff */
[----:B----4-:R-:W-:Y:S01]  /*5bb0*/  MOV R7, UR7 ;  /* 0x0000000700077c02 */ /* 0x010fe20008000f00 */
[----:B------:R-:W-:Y:S01]  /*5bc0*/  IMAD.U32 R6, RZ, RZ, UR6 ;  /* 0x00000006ff067e24 */ /* 0x000fe2000f8e00ff */
[----:B--2---:R-:W-:Y:S01]  /*5bd0*/  MOV R11, UR5 ;  /* 0x00000005000b7c02 */ /* 0x004fe20008000f00 */
[----:B------:R-:W-:Y:S02]  /*5be0*/  IMAD.U32 R10, RZ, RZ, UR4 ;  /* 0x00000004ff0a7e24 */ /* 0x000fe4000f8e00ff */
[----:B------:R-:W-:Y:S07]  /*5bf0*/  LEPC R20, `(.L_x_106) ;  /* 0x000000001014794e */ /* 0x000fee0000000000 */
[----:B---3-5:R-:W-:Y:S05]  /*5c00*/  CALL.ABS.NOINC R14 ;  /* 0x000000000e007343 */ /* 0x028fea0003c00000 */
.L_x_106:
[----:B------:R-:W1:Y:S01]  /*5c10*/  LDCU.64 UR8, c[0x4][0x80] ;  /* 0x01001000ff0877ac */ /* 0x000e620008000a00 */
[----:B------:R-:W2:Y:S01]  /*5c20*/  LDC.64 R2, c[0x4][R2] ;  /* 0x0100000002027b82 */ /* 0x000ea20000000a00 */
[----:B------:R-:W-:Y:S02]  /*5c30*/  HFMA2 R12, -RZ, RZ, 0, 5.9604644775390625e-08 ;  /* 0x00000001ff0c7431 */ /* 0x000fe400000001ff */
[----:B------:R-:W-:Y:S02]  /*5c40*/  IMAD.MOV.U32 R8, RZ, RZ, 0x70 ;  /* 0x00000070ff087424 */ /* 0x000fe400078e00ff */
[----:B------:R-:W-:Y:S01]  /*5c50*/  IMAD.MOV.U32 R13, RZ, RZ, RZ ;  /* 0x000000ffff0d7224 */ /* 0x000fe200078e00ff */
[----:B------:R-:W3:Y:S01]  /*5c60*/  LDCU.64 UR6, c[0x4][0x88] ;  /* 0x01001100ff0677ac */ /* 0x000ee20008000a00 */
[----:B------:R-:W4:Y:S01]  /*5c70*/  LDCU.64 UR4, c[0x4][0x8] ;  /* 0x01000100ff0477ac */ /* 0x000f220008000a00 */
[----:B-1----:R-:W-:Y:S02]  /*5c80*/  MOV R4, UR8 ;  /* 0x0000000800047c02 */ /* 0x002fe40008000f00 */
[----:B------:R-:W-:Y:S02]  /*5c90*/  MOV R5, UR9 ;  /* 0x0000000900057c02 */ /* 0x000fe40008000f00 */
[----:B---3--:R-:W-:Y:S01]  /*5ca0*/  MOV R7, UR7 ;  /* 0x0000000700077c02 */ /* 0x008fe20008000f00 */
[----:B------:R-:W-:Y:S01]  /*5cb0*/  IMAD.U32 R6, RZ, RZ, UR6 ;  /* 0x00000006ff067e24 */ /* 0x000fe2000f8e00ff */
[----:B----4-:R-:W-:Y:S01]  /*5cc0*/  MOV R11, UR5 ;  /* 0x00000005000b7c02 */ /* 0x010fe20008000f00 */
[----:B------:R-:W-:Y:S02]  /*5cd0*/  IMAD.U32 R10, RZ, RZ, UR4 ;  /* 0x00000004ff0a7e24 */ /* 0x000fe4000f8e00ff */
[----:B------:R-:W-:Y:S07]  /*5ce0*/  LEPC R20, `(.L_x_105) ;  /* 0x000000001014794e */ /* 0x000fee0000000000 */
[----:B--2---:R-:W-:Y:S05]  /*5cf0*/  CALL.ABS.NOINC R2 ;  /* 0x0000000002007343 */ /* 0x004fea0003c00000 */
.L_x_105:
[----:B------:R-:W-:Y:S05]  /*5d00*/  BSYNC.RECONVERGENT B6 ;  /* 0x0000000000067941 */ /* 0x000fea0003800200 */
.L_x_104:
[----:B------:R-:W-:Y:S01]  /*5d10*/  ISETP.NE.U32.AND P4, PT, R54, RZ, PT ;  /* 0x000000ff3600720c */ /* 0x000fe20003f85070 */
[----:B------:R-:W-:Y:S01]  /*5d20*/  UISETP.NE.AND UP2, UPT, UR50, URZ, UPT ;  /* 0x000000ff3200728c */ /* 0x000fe2000bf45270 */
[----:B------:R-:W-:Y:S01]  /*5d30*/  ISETP.NE.U32.AND P2, PT, RZ, UR38, PT ;  /* 0x00000026ff007c0c */ /* 0x000fe2000bf45070 */
[----:B------:R-:W-:Y:S01]  /*5d40*/  UISETP.NE.U32.AND UP1, UPT, UR44, URZ, UPT ;  /* 0x000000ff2c00728c */ /* 0x000fe2000bf25070 */
[----:B------:R-:W-:Y:S01]  /*5d50*/  ISETP.NE.AND.EX P4, PT, R55, RZ, PT, P4 ;  /* 0x000000ff3700720c */ /* 0x000fe20003f85340 */
[----:B------:R-:W-:Y:S01]  /*5d60*/  UPLOP3.LUT UP0, UPT, UPT, UPT, UPT, 0x40, 0x4 ;  /* 0x000000000004789c */ /* 0x000fe20003f0e870 */
[----:B------:R-:W-:Y:S01]  /*5d70*/  ISETP.NE.AND.EX P2, PT, RZ, UR39, PT, P2 ;  /* 0x00000027ff007c0c */ /* 0x000fe2000bf45320 */
[----:B------:R-:W-:Y:S01]  /*5d80*/  UISETP.NE.AND.EX UP1, UPT, UR45, URZ, UPT, UP1 ;  /* 0x000000ff2d00728c */ /* 0x000fe2000bf25310 */
[----:B------:R-:W-:Y:S04]  /*5d90*/  PLOP3.LUT P1, PT, PT, PT, UP2, 0x80, 0x8 ;  /* 0x000000000008781c */ /* 0x000fe80003f2f028 */
[----:B------:R-:W-:Y:S06]  /*5da0*/  @UP2 UPLOP3.LUT UP0, UPT, UPT, UPT, UP1, 0x80, 0x8 ;  /* 0x000000000008289c */ /* 0x000fec0003f0f010 */
[----:B------:R-:W-:Y:S01]  /*5db0*/  PLOP3.LUT P0, PT, PT, PT, UP0, 0x80, 0x8 ;  /* 0x000000000008781c */ /* 0x000fe20003f0f008 */
[----:B------:R-:W-:Y:S01]  /*5dc0*/  @!UPT UIADD3 URZ, UPT, UPT, URZ, URZ, URZ ;  /* 0x000000fffffff290 */ /* 0x000fe2000fffe0ff */
[----:B------:R-:W-:Y:S11]  /*5dd0*/  BRA.U !UP1, `(.L_x_107) ;  /* 0x0000000109387547 */ /* 0x000ff6000b800000 */
[----:B------:R-:W-:Y:S01]  /*5de0*/  UISETP.NE.U32.AND UP0, UPT, UR38, URZ, UPT ;  /* 0x000000ff2600728c */ /* 0x000fe2000bf05070 */
[----:B------:R-:W-:Y:S02]  /*5df0*/  HFMA2 R0, -RZ, RZ, 0, 5.9604644775390625e-08 ;  /* 0x00000001ff007431 */ /* 0x000fe400000001ff */
[----:B------:R-:W-:Y:S01]  /*5e00*/  IMAD.MOV.U32 R59, RZ, RZ, 0x1 ;  /* 0x00000001ff3b7424 */ /* 0x000fe200078e00ff */
[----:B------:R-:W-:Y:S06]  /*5e10*/  UISETP.NE.AND.EX UP0, UPT, UR39, URZ, UPT, UP0 ;  /* 0x000000ff2700728c */ /* 0x000fec000bf05300 */
[----:B------:R-:W-:Y:S05]  /*5e20*/  PLOP3.LUT P3, PT, PT, PT, UP0, 0x80, 0x8 ;  /* 0x000000000008781c */ /* 0x000fea0003f6f008 */
[----:B------:R-:W1:Y:S01]  /*5e30*/  @UP0 LDCU.64 UR6, c[0x0][0x888] ;  /* 0x00011100ff0607ac */ /* 0x000e620008000a00 */
[----:B------:R-:W-:Y:S07]  /*5e40*/  @UP0 UIMAD UR4, UR36, UR44, URZ ;  /* 0x0000002c240402a4 */ /* 0x000fee000f8e02ff */
[----:B------:R-:W-:Y:S01]  /*5e50*/  @!P3 PRMT R59, R0, 0x7610, R59 ;  /* 0x00007610003bb816 */ /* 0x000fe2000000003b */
[----:B-1----:R-:W-:Y:S03]  /*5e60*/  @UP0 UIMAD.WIDE UR6, UR4, 0x4, UR6 ;  /* 0x00000004040608a5 */ /* 0x002fe6000f8e0206 */
[----:B------:R-:W1:Y:S03]  /*5e70*/  @!UP0 LDCU UR4, c[0x0][0x880] ;  /* 0x00011000ff0487ac */ /* 0x000e660008000800 */
[----:B------:R-:W-:Y:S01]  /*5e80*/  IMAD.U32 R2, RZ, RZ, UR6 ;  /* 0x00000006ff027e24 */ /* 0x000fe2000f8e00ff */
[----:B------:R-:W-:Y:S05]  /*5e90*/  MOV R3, UR7 ;  /* 0x0000000700037c02 */ /* 0x000fea0008000f00 */
[----:B-----5:R2:W5:Y:S02]  /*5ea0*/  @P3 LDG.E R35, desc[UR46][R2.64] ;  /* 0x0000002e02233981 */ /* 0x020564000c1e1900 */
[----:B-12---:R-:W-:Y:S02]  /*5eb0*/  @!P3 IMAD.U32 R35, RZ, RZ, UR4 ;  /* 0x00000004ff23be24 */ /* 0x006fe4000f8e00ff */
.L_x_107:
[----:B------:R-:W-:Y:S05]  /*5ec0*/  @!P4 BRA `(.L_x_108) ;  /* 0x000000000020c947 */ /* 0x000fea0003800000 */
[----:B------:R-:W-:Y:S04]  /*5ed0*/  ISETP.NE.U32.AND P3, PT, R52, RZ, PT ;  /* 0x000000ff3400720c */ /* 0x000fe80003f65070 */
[----:B------:R-:W-:Y:S11]  /*5ee0*/  ISETP.NE.AND.EX P3, PT, R53, RZ, PT, P3 ;  /* 0x000000ff3500720c */ /* 0x000ff60003f65330 */
[----:B------:R-:W-:Y:S02]  /*5ef0*/  @!UPT UIADD3 URZ, UPT, UPT, URZ, URZ, URZ ;  /* 0x000000fffffff290 */ /* 0x000fe4000fffe0ff */
[----:B------:R-:W1:Y:S01]  /*5f00*/  @P3 LDC.64 R2, c[0x0][0x8a8] ;  /* 0x00022a00ff023b82 */ /* 0x000e620000000a00 */
[----:B------:R-:W-:Y:S04]  /*5f10*/  @P3 IMAD R0, R54, UR36, RZ ;  /* 0x0000002436003c24 */ /* 0x000fe8000f8e02ff */
[----:B-1----:R-:W-:Y:S05]  /*5f20*/  @P3 IMAD.WIDE R2, R0, 0x4, R2 ;  /* 0x0000000400023825 */ /* 0x002fea00078e0202 */
[----:B-----5:R1:W5:Y:S02]  /*5f30*/  @P3 LDG.E R32, desc[UR46][R2.64] ;  /* 0x0000002e02203981 */ /* 0x020364000c1e1900 */
[----:B-1----:R-:W2:Y:S02]  /*5f40*/  @!P3 LDC R32, c[0x0][0x8a0] ;  /* 0x00022800ff20bb82 */ /* 0x002ea40000000800 */
.L_x_108:
[----:B-----5:R-:W-:Y:S01]  /*5f50*/  FSETP.NEU.AND P3, PT, R35, RZ, PT ;  /* 0x000000ff2300720b */ /* 0x020fe20003f6d000 */
[----:B------:R-:W-:Y:S01]  /*5f60*/  IMAD.SHL.U32 R77, R64, 0x2, RZ ;  /* 0x00000002404d7824 */ /* 0x000fe200078e00ff */
[----:B------:R-:W-:Y:S01]  /*5f70*/  SEL R5, RZ, 0xffffffff, P2 ;  /* 0xffffffffff057807 */ /* 0x000fe20001000000 */
[----:B------:R-:W-:Y:S01]  /*5f80*/  BSSY B1, `(.L_x_109) ;  /* 0x0000034000017945 */ /* 0x000fe20003800000 */
[----:B------:R-:W-:Y:S01]  /*5f90*/  @P1 LOP3.LUT P2, RZ, R59, 0xff, RZ, 0xc0, !PT ;  /* 0x000000ff3bff1812 */ /* 0x000fe2000784c0ff */
[----:B------:R-:W-:Y:S01]  /*5fa0*/  IMAD.MOV.U32 R39, RZ, RZ, 0x1 ;  /* 0x00000001ff277424 */ /* 0x000fe200078e00ff */
[----:B------:R-:W-:Y:S01]  /*5fb0*/  @P1 SEL R0, RZ, 0xffffffff, P3 ;  /* 0xffffffffff001807 */ /* 0x000fe20001800000 */
[C---:B------:R-:W-:Y:S01]  /*5fc0*/  IMAD R34, R30.reuse, 0x40, R33 ;  /* 0x000000401e227824 */ /* 0x040fe200078e0221 */
[----:B------:R-:W-:Y:S01]  /*5fd0*/  LOP3.LUT R71, R71, 0x1, RZ, 0x3c, !PT ;  /* 0x0000000147477812 */ /* 0x000fe200078e3cff */
[----:B------:R-:W-:Y:S01]  /*5fe0*/  IMAD.MOV.U32 R38, RZ, RZ, RZ ;  /* 0x000000ffff267224 */ /* 0x000fe200078e00ff */
[----:B------:R-:W-:Y:S02]  /*5ff0*/  @P0 SEL R0, R5, R0, !P2 ;  /* 0x0000000005000207 */ /* 0x000fe40005000000 */
[----:B------:R-:W-:Y:S02]  /*6000*/  CS2R R50, SRZ ;  /* 0x0000000000327805 */ /* 0x000fe4000001ff00 */
[----:B------:R-:W-:Y:S02]  /*6010*/  LEA R74, R30, UR48, 0x3 ;  /* 0x000000301e4a7c11 */ /* 0x000fe4000f8e18ff */
[----:B------:R-:W-:Y:S02]  /*6020*/  CS2R R48, SRZ ;  /* 0x0000000000307805 */ /* 0x000fe4000001ff00 */
[----:B------:R-:W-:Y:S02]  /*6030*/  @P1 LOP3.LUT R0, R0, 0x1, RZ, 0xc0, !PT ;  /* 0x0000000100001812 */ /* 0x000fe400078ec0ff */
[----:B------:R-:W-:Y:S02]  /*6040*/  CS2R R42, SRZ ;  /* 0x00000000002a7805 */ /* 0x000fe4000001ff00 */
[----:B------:R-:W-:Y:S02]  /*6050*/  SHF.L.U32 R3, R70, 0x1f, RZ ;  /* 0x0000001f46037819 */ /* 0x000fe400000006ff */
[----:B------:R-:W-:Y:S02]  /*6060*/  CS2R R40, SRZ ;  /* 0x0000000000287805 */ /* 0x000fe4000001ff00 */
[----:B------:R-:W-:Y:S01]  /*6070*/  ISETP.NE.U32.OR P5, PT, R0, 0x1, !P1 ;  /* 0x000000010000780c */ /* 0x000fe20004fa5470 */
[----:B------:R-:W-:Y:S01]  /*6080*/  VIADD R82, R77, UR48 ;  /* 0x000000304d527c36 */ /* 0x000fe20008000000 */
[----:B------:R-:W-:Y:S02]  /*6090*/  PLOP3.LUT P2, PT, PT, PT, UP1, 0x80, 0x8 ;  /* 0x000000000008781c */ /* 0x000fe40003f4f018 */
[----:B------:R-:W-:Y:S02]  /*60a0*/  SEL R0, RZ, 0xffffffff, P3 ;  /* 0xffffffffff007807 */ /* 0x000fe40001800000 */
[----:B------:R-:W-:Y:S02]  /*60b0*/  LOP3.LUT P3, R75, R59, 0xff, RZ, 0xc0, !PT ;  /* 0x000000ff3b4b7812 */ /* 0x000fe4000786c0ff */
[----:B------:R-:W-:Y:S05]  /*60c0*/  P2R R78, PR, RZ, 0x20 ;  /* 0x00000020ff4e7803 */ /* 0x000fea0000000000 */
[----:B------:R-:W-:Y:S02]  /*60d0*/  @P5 SHF.L.U32 R2, R71, 0x1f, RZ ;  /* 0x0000001f47025819 */ /* 0x000fe400000006ff */
[----:B------:R-:W-:Y:S02]  /*60e0*/  @P2 SEL R0, R5, R0, !P3 ;  /* 0x0000000005002207 */ /* 0x000fe40005800000 */
[----:B------:R-:W1:Y:S02]  /*60f0*/  @P5 SYNCS.PHASECHK.TRANS64.TRYWAIT P1, [UR48+0x50], R2 ;  /* 0x00005002ff0055a7 */ /* 0x000e640008021130 */
[----:B------:R-:W-:Y:S04]  /*6100*/  LOP3.LUT R0, R0, 0x1, RZ, 0xc0, !PT ;  /* 0x0000000100007812 */ /* 0x000fe800078ec0ff */
[----:B------:R-:W-:Y:S04]  /*6110*/  ISETP.NE.U32.AND P4, PT, R0, 0x1, PT ;  /* 0x000000010000780c */ /* 0x000fe80003f85070 */
[----:B------:R-:W-:Y:S01]  /*6120*/  P2R R80, PR, RZ, 0x10 ;  /* 0x00000010ff507803 */ /* 0x000fe20000000000 */
[----:B------:R3:W4:Y:S01]  /*6130*/  SYNCS.PHASECHK.TRANS64.TRYWAIT P0, [R74+URZ+0xc0], R3 ;  /* 0x0000c0034a0075a7 */ /* 0x00072200080011ff */
[----:B-1----:R-:W-:Y:S01]  /*6140*/  @P5 SEL R39, RZ, 0x1, !P1 ;  /* 0x00000001ff275807 */ /* 0x002fe20004800000 */
[----:B---3--:R-:W-:Y:S06]  /*6150*/  @!P5 BRA `(.L_x_110) ;  /* 0x000000000058d947 */ /* 0x008fec0003800000 */
[C---:B------:R-:W-:Y:S01]  /*6160*/  VIADD R0, R82.reuse, 0x200 ;  /* 0x0000020052007836 */ /* 0x040fe20000000000 */
[----:B------:R-:W-:Y:S01]  /*6170*/  LOP3.LUT P5, RZ, R65, 0x40, RZ, 0xc0, !PT ;  /* 0x0000004041ff7812 */ /* 0x000fe200078ac0ff */
[----:B------:R-:W-:Y:S01]  /*6180*/  BSSY B0, `(.L_x_111) ;  /* 0x000000e000007945 */ /* 0x000fe20003800000 */
[----:B------:R-:W-:Y:S01]  /*6190*/  ISETP.NE.AND P2, PT, R39, RZ, PT ;  /* 0x000000ff2700720c */ /* 0x000fe20003f45270 */
[----:B------:R-:W-:Y:S01]  /*61a0*/  @P4 VIADD R2, R82, 0x210 ;  /* 0x0000021052024836 */ /* 0x000fe20000000000 */
[----:B------:R-:W-:Y:S01]  /*61b0*/  PLOP3.LUT P1, PT, PT, PT, PT, 0x8, 0x80 ;  /* 0x000000000080781c */ /* 0x000fe20003f2e170 */
[----:B------:R-:W-:Y:S01]  /*61c0*/  IMAD.MOV.U32 R51, RZ, RZ, RZ ;  /* 0x000000ffff337224 */ /* 0x000fe200078e00ff */
[----:B------:R-:W-:Y:S02]  /*61d0*/  @P4 PLOP3.LUT P1, PT, P5, PT, PT, 0x80, 0x8 ;  /* 0x000000000008481c */ /* 0x000fe40002f2f070 */
[----:B------:R-:W-:Y:S02]  /*61e0*/  CS2R R48, SRZ ;  /* 0x0000000000307805 */ /* 0x000fe4000001ff00 */
[----:B------:R-:W-:Y:S02]  /*61f0*/  CS2R R42, SRZ ;  /* 0x00000000002a7805 */ /* 0x000fe4000001ff00 */
[----:B------:R-:W-:Y:S07]  /*6200*/  CS2R R40, SRZ ;  /* 0x0000000000287805 */ /* 0x000fee000001ff00 */
[----:B------:R-:W-:Y:S01]  /*6210*/  @P1 VIADD R2, R0, 0xfffffff0 ;  /* 0xfffffff000021836 */ /* 0x000fe20000000000 */
[----:B------:R-:W-:Y:S06]  /*6220*/  @P2 BRA `(.L_x_112) ;  /* 0x00000000000c2947 */ /* 0x000fec0003800000 */
[----:B------:R-:W-:Y:S04]  /*6230*/  SHF.L.U32 R5, R71, 0x1f, RZ ;  /* 0x0000001f47057819 */ /* 0x000fe800000006ff */
[----:B------:R-:W1:Y:S02]  /*6240*/  SYNCS.PHASECHK.TRANS64.TRYWAIT P1, [UR48+0x50], R5 ;  /* 0x00005005ff0075a7 */ /* 0x000e640008021130 */
[----:B-1----:R-:W-:Y:S05]  /*6250*/  @!P1 BRA `(.L_x_113) ;  /* 0x00000030004c9947 */ /* 0x002fea0003800000 */
.L_x_112:
[----:B------:R-:W-:Y:S05]  /*6260*/  BSYNC B0 ;  /* 0x0000000000007941 */ /* 0x000fea0003800000 */
.L_x_111:
[----:B------:R-:W-:Y:S01]  /*6270*/  ISETP.NE.AND P1, PT, R80, RZ, PT ;  /* 0x000000ff5000720c */ /* 0x000fe20003f25270 */
[----:B------:R-:W-:Y:S11]  /*6280*/  HFMA2 R38, -RZ, RZ, 0, 5.9604644775390625e-08 ;  /* 0x00000001ff267431 */ /* 0x000ff600000001ff */
[----:B------:R-:W-:Y:S01]  /*6290*/  @!UPT UIADD3 URZ, UPT, UPT, URZ, URZ, URZ ;  /* 0x000000fffffff290 */ /* 0x000fe2000fffe0ff */
[----:B------:R3:W1:Y:S04]  /*62a0*/  @P1 LDS.128 R48, [R2] ;  /* 0x0000000002301984 */ /* 0x0006680000000c00 */
[----:B------:R3:W1:Y:S02]  /*62b0*/  @P1 LDS.128 R40, [R77+UR48+0x200] ;  /* 0x000200304d281984 */ /* 0x0006640008000c00 */
.L_x_110:
[----:B------:R-:W-:Y:S05]  /*62c0*/  BSYNC B1 ;  /* 0x0000000000017941 */ /* 0x000fea0003800000 */
.L_x_109:
[----:B-1----:R-:W-:Y:S04]  /*62d0*/  SHF.R.U32.HI R5, RZ, 0x15, R34 ;  /* 0x00000015ff057819 */ /* 0x002fe80000011622 */
[----:B------:R-:W-:Y:S01]  /*62e0*/  LOP3.LUT P1, RZ, R5, 0x3, R66, 0x48, !PT ;  /* 0x0000000305ff7812 */ /* 0x000fe20007824842 */
[----:B------:R-:W-:Y:S01]  /*62f0*/  @!UPT UIADD3 URZ, UPT, UPT, URZ, URZ, URZ ;  /* 0x000000fffffff290 */ /* 0x000fe2000fffe0ff */
[----:B----4-:R-:W-:Y:S11]  /*6300*/  @P0 BRA `(.L_x_114) ;  /* 0x0000000000080947 */ /* 0x010ff60003800000 */
[----:B------:R-:W1:Y:S02]  /*6310*/  SYNCS.PHASECHK.TRANS64.TRYWAIT P0, [R74+URZ+0xc0], R3 ;  /* 0x0000c0034a0075a7 */ /* 0x000e6400080011ff */
[----:B-1----:R-:W-:Y:S05]  /*6320*/  @!P0 BRA `(.L_x_115) ;  /* 0x0000003000308947 */ /* 0x002fea0003800000 */
.L_x_114:
[----:B------:R-:W-:Y:S05]  /*6330*/  @!P1 BRA `(.L_x_116) ;  /* 0x0000000000409947 */ /* 0x000fea0003800000 */
[----:B------:R-:W4:Y:S01]  /*6340*/  LDCU.64 UR8, c[0x4][0x70] ;  /* 0x01000e00ff0877ac */ /* 0x000f220008000a00 */
[----:B-1----:R-:W-:Y:S01]  /*6350*/  MOV R3, 0x0 ;  /* 0x0000000000037802 */ /* 0x002fe20000000f00 */
[----:B------:R-:W-:Y:S02]  /*6360*/  HFMA2 R12, -RZ, RZ, 0, 5.9604644775390625e-08 ;  /* 0x00000001ff0c7431 */ /* 0x000fe400000001ff */
[----:B------:R-:W-:Y:S02]  /*6370*/  IMAD.MOV.U32 R8, RZ, RZ, 0x192 ;  /* 0x00000192ff087424 */ /* 0x000fe400078e00ff */
[----:B------:R-:W-:Y:S01]  /*6380*/  IMAD.MOV.U32 R13, RZ, RZ, RZ ;  /* 0x000000ffff0d7224 */ /* 0x000fe200078e00ff */
[----:B------:R-:W1:Y:S01]  /*6390*/  LDCU.64 UR6, c[0x4][0x78] ;  /* 0x01000f00ff0677ac */ /* 0x000e620008000a00 */
[----:B---3--:R-:W3:Y:S01]  /*63a0*/  LDC.64 R2, c[0x4][R3] ;  /* 0x0100000003027b82 */ /* 0x008ee20000000a00 */
[----:B------:R-:W5:Y:S01]  /*63b0*/  LDCU.64 UR4, c[0x4][0x10] ;  /* 0x01000200ff0477ac */ /* 0x000f620008000a00 */
[----:B----4-:R-:W-:Y:S01]  /*63c0*/  MOV R5, UR9 ;  /* 0x0000000900057c02 */ /* 0x010fe20008000f00 */
[----:B------:R-:W-:Y:S01]  /*63d0*/  IMAD.U32 R4, RZ, RZ, UR8 ;  /* 0x00000008ff047e24 */ /* 0x000fe2000f8e00ff */
[----:B-1----:R-:W-:Y:S01]  /*63e0*/  MOV R7, UR7 ;  /* 0x0000000700077c02 */ /* 0x002fe20008000f00 */
[----:B------:R-:W-:Y:S01]  /*63f0*/  IMAD.U32 R6, RZ, RZ, UR6 ;  /* 0x00000006ff067e24 */ /* 0x000fe2000f8e00ff */
[----:B-----5:R-:W-:Y:S01]  /*6400*/  MOV R11, UR5 ;  /* 0x00000005000b7c02 */ /* 0x020fe20008000f00 */
[----:B------:R-:W-:Y:S02]  /*6410*/  IMAD.U32 R10, RZ, RZ, UR4 ;  /* 0x00000004ff0a7e24 */ /* 0x000fe4000f8e00ff */
[----:B------:R-:W-:Y:S07]  /*6420*/  LEPC R20, `(.L_x_116) ;  /* 0x000000001014794e */ /* 0x000fee0000000000 */
[----:B--23--:R-:W-:Y:S05]  /*6430*/  CALL.ABS.NOINC R2 ;  /* 0x0000000002007343 */ /* 0x00cfea0003c00000 */
.L_x_116:
[----:B------:R-:W-:Y:S01]  /*6440*/  SHF.L.U32 R20, R40, 0x10, RZ ;  /* 0x0000001028147819 */ /* 0x000fe200000006ff */
[----:B------:R-:W-:Y:S05]  /*6450*/  WARPSYNC.ALL ;  /* 0x0000000000007948 */ /* 0x000fea0003800000 */
[----:B------:R-:W-:Y:S01]  /*6460*/  R2UR UR4, R34 ;  /* 0x00000000220472ca */ /* 0x000fe200000e0000 */
[----:B------:R-:W-:Y:S01]  /*6470*/  BSSY.RECONVERGENT B0, `(.L_x_117) ;  /* 0x0000056000007945 */ /* 0x000fe20003800200 */
[----:B------:R-:W-:Y:S02]  /*6480*/  LOP3.LUT R21, R40, 0xffff0000, RZ, 0xc0, !PT ;  /* 0xffff000028157812 */ /* 0x000fe400078ec0ff */
[----:B------:R-:W-:Y:S02]  /*6490*/  LOP3.LUT R36, R41, 0xffff0000, RZ, 0xc0, !PT ;  /* 0xffff000029247812 */ /* 0x000fe400078ec0ff */
[----:B------:R-:W-:Y:S02]  /*64a0*/  SHF.L.U32 R37, R43, 0x10, RZ ;  /* 0x000000102b257819 */ /* 0x000fe400000006ff */
[----:B------:R-:W-:Y:S02]  /*64b0*/  MOV R81, 0x10 ;  /* 0x0000001000517802 */ /* 0x000fe40000000f00 */
[----:B------:R-:W-:Y:S02]  /*64c0*/  LOP3.LUT P6, RZ, R65, 0x40, RZ, 0xc0, !PT ;  /* 0x0000004041ff7812 */ /* 0x000fe400078cc0ff */
[----:B------:R-:W-:Y:S01]  /*64d0*/  ISETP.NE.AND P0, PT, R72, RZ, PT ;  /* 0x000000ff4800720c */ /* 0x000fe20003f05270 */
[----:B------:R-:W2:Y:S01]  /*64e0*/  LDTM.x16 R4, tmem[UR4] ;  /* 0x00000004000479ee */ /* 0x000ea20008240000 */
[----:B------:R-:W-:Y:S04]  /*64f0*/  SEL R81, R81, 0xfffffff0, !P6 ;  /* 0xfffffff051517807 */ /* 0x000fe80007000000 */
[----:B------:R-:W-:Y:S01]  /*6500*/  IADD3 R79, PT, PT, R82, R81, RZ ;  /* 0x00000051524f7210 */ /* 0x000fe20007ffe0ff */
[C---:B--2---:R-:W-:Y:S01]  /*6510*/  FMUL R0, R32.reuse, R4 ;  /* 0x0000000420007220 */ /* 0x044fe20000400000 */
[C---:B---3--:R-:W-:Y:S01]  /*6520*/  FMUL R2, R32.reuse, R5 ;  /* 0x0000000520027220 */ /* 0x048fe20000400000 */
[C---:B-1----:R-:W-:Y:S01]  /*6530*/  FMUL R3, R32.reuse, R6 ;  /* 0x0000000620037220 */ /* 0x042fe20000400000 */
[----:B------:R-:W-:Y:S01]  /*6540*/  FMUL R7, R32, R7 ;  /* 0x0000000720077220 */ /* 0x000fe20000400000 */
[----:B------:R-:W-:Y:S01]  /*6550*/  FFMA R0, R35, R20, R0 ;  /* 0x0000001423007223 */ /* 0x000fe20000000000 */
[----:B------:R-:W-:Y:S01]  /*6560*/  SHF.L.U32 R20, R41, 0x10, RZ ;  /* 0x0000001029147819 */ /* 0x000fe200000006ff */
[C---:B------:R-:W-:Y:S01]  /*6570*/  FFMA R2, R35.reuse, R21, R2 ;  /* 0x0000001523027223 */ /* 0x040fe20000000002 */
[----:B------:R-:W-:Y:S01]  /*6580*/  SHF.L.U32 R21, R42, 0x10, RZ ;  /* 0x000000102a157819 */ /* 0x000fe200000006ff */
[C---:B------:R-:W-:Y:S01]  /*6590*/  FMUL R4, R32.reuse, R8 ;  /* 0x0000000820047220 */ /* 0x040fe20000400000 */
[----:B------:R-:W-:Y:S01]  /*65a0*/  FMUL R5, R32, R9 ;  /* 0x0000000920057220 */ /* 0x000fe20000400000 */
[C---:B------:R-:W-:Y:S01]  /*65b0*/  FFMA R3, R35.reuse, R20, R3 ;  /* 0x0000001423037223 */ /* 0x040fe20000000003 */
[----:B------:R-:W-:Y:S01]  /*65c0*/  LOP3.LUT R20, R42, 0xffff0000, RZ, 0xc0, !PT ;  /* 0xffff00002a147812 */ /* 0x000fe200078ec0ff */
[----:B------:R-:W-:Y:S01]  /*65d0*/  FFMA R7, R35, R36, R7 ;  /* 0x0000002423077223 */ /* 0x000fe20000000007 */
[----:B------:R-:W-:Y:S01]  /*65e0*/  LOP3.LUT R36, R43, 0xffff0000, RZ, 0xc0, !PT ;  /* 0xffff00002b247812 */ /* 0x000fe200078ec0ff */
[----:B------:R-:W-:Y:S01]  /*65f0*/  FMUL R6, R32, R10 ;  /* 0x0000000a20067220 */ /* 0x000fe20000400000 */
[----:B------:R-:W-:Y:S01]  /*6600*/  F2FP.BF16.F32.PACK_AB R44, R2, R0 ;  /* 0x00000000022c723e */ /* 0x000fe200000010ff */
[----:B------:R-:W-:Y:S01]  /*6610*/  FMUL R11, R32, R11 ;  /* 0x0000000b200b7220 */ /* 0x000fe20000400000 */
[----:B------:R-:W-:Y:S01]  /*6620*/  F2FP.BF16.F32.PACK_AB R45, R7, R3 ;  /* 0x00000003072d723e */ /* 0x000fe200000010ff */
[C---:B------:R-:W-:Y:S01]  /*6630*/  FFMA R4, R35.reuse, R21, R4 ;  /* 0x0000001523047223 */ /* 0x040fe20000000004 */
[C---:B------:R-:W-:Y:S01]  /*6640*/  FFMA R5, R35.reuse, R20, R5 ;  /* 0x0000001423057223 */ /* 0x040fe20000000005 */
[C---:B------:R-:W-:Y:S01]  /*6650*/  FFMA R6, R35.reuse, R37, R6 ;  /* 0x0000002523067223 */ /* 0x040fe20000000006 */
[----:B------:R-:W-:Y:S01]  /*6660*/  SHF.L.U32 R20, R48, 0x10, RZ ;  /* 0x0000001030147819 */ /* 0x000fe200000006ff */
[----:B------:R-:W-:Y:S01]  /*6670*/  FFMA R11, R35, R36, R11 ;  /* 0x00000024230b7223 */ /* 0x000fe2000000000b */
[----:B------:R-:W-:Y:S01]  /*6680*/  FMUL R8, R32, R12 ;  /* 0x0000000c20087220 */ /* 0x000fe20000400000 */
[----:B------:R-:W-:Y:S01]  /*6690*/  LOP3.LUT R36, R48, 0xffff0000, RZ, 0xc0, !PT ;  /* 0xffff000030247812 */ /* 0x000fe200078ec0ff */
[C---:B------:R-:W-:Y:S01]  /*66a0*/  FMUL R9, R32.reuse, R13 ;  /* 0x0000000d20097220 */ /* 0x040fe20000400000 */
[----:B------:R-:W-:Y:S01]  /*66b0*/  SHF.L.U32 R21, R49, 0x10, RZ ;  /* 0x0000001031157819 */ /* 0x000fe200000006ff */
[C---:B------:R-:W-:Y:S01]  /*66c0*/  FMUL R10, R32.reuse, R14 ;  /* 0x0000000e200a7220 */ /* 0x040fe20000400000 */
[----:B------:R-:W-:Y:S01]  /*66d0*/  FFMA R8, R35, R20, R8 ;  /* 0x0000001423087223 */ /* 0x000fe20000000008 */
[----:B------:R-:W-:Y:S01]  /*66e0*/  LOP3.LUT R20, R49, 0xffff0000, RZ, 0xc0, !PT ;  /* 0xffff000031147812 */ /* 0x000fe200078ec0ff */
[C---:B------:R-:W-:Y:S01]  /*66f0*/  FFMA R9, R35.reuse, R36, R9 ;  /* 0x0000002423097223 */ /* 0x040fe20000000009 */
[----:B------:R-:W-:Y:S01]  /*6700*/  FMUL R15, R32, R15 ;  /* 0x0000000f200f7220 */ /* 0x000fe20000400000 */
[C---:B------:R-:W-:Y:S01]  /*6710*/  FFMA R10, R35.reuse, R21, R10 ;  /* 0x00000015230a7223 */ /* 0x040fe2000000000a */
[----:B------:R-:W-:Y:S01]  /*6720*/  SHF.L.U32 R21, R50, 0x10, RZ ;  /* 0x0000001032157819 */ /* 0x000fe200000006ff */
[----:B------:R-:W-:Y:S01]  /*6730*/  FMUL R12, R32, R16 ;  /* 0x00000010200c7220 */ /* 0x000fe20000400000 */
[----:B------:R-:W-:Y:S01]  /*6740*/  LOP3.LUT R36, R50, 0xffff0000, RZ, 0xc0, !PT ;  /* 0xffff000032247812 */ /* 0x000fe200078ec0ff */
[----:B------:R-:W-:Y:S01]  /*6750*/  FFMA R15, R35, R20, R15 ;  /* 0x00000014230f7223 */ /* 0x000fe2000000000f */
[C---:B------:R-:W-:Y:S01]  /*6760*/  FMUL R13, R32.reuse, R17 ;  /* 0x00000011200d7220 */ /* 0x040fe20000400000 */
[C---:B------:R-:W-:Y:S01]  /*6770*/  SHF.L.U32 R37, R51.reuse, 0x10, RZ ;  /* 0x0000001033257819 */ /* 0x040fe200000006ff */
[C---:B------:R-:W-:Y:S01]  /*6780*/  FMUL R14, R32.reuse, R18 ;  /* 0x00000012200e7220 */ /* 0x040fe20000400000 */
[----:B------:R-:W-:Y:S01]  /*6790*/  LOP3.LUT R20, R51, 0xffff0000, RZ, 0xc0, !PT ;  /* 0xffff000033147812 */ /* 0x000fe200078ec0ff */
[----:B------:R-:W-:Y:S01]  /*67a0*/  FMUL R19, R32, R19 ;  /* 0x0000001320137220 */ /* 0x000fe20000400000 */
[----:B------:R-:W-:Y:S01]  /*67b0*/  F2FP.BF16.F32.PACK_AB R46, R5, R4 ;  /* 0x00000004052e723e */ /* 0x000fe200000010ff */
[----:B------:R-:W-:Y:S01]  /*67c0*/  FFMA R12, R35, R21, R12 ;  /* 0x00000015230c7223 */ /* 0x000fe2000000000c */
[----:B------:R-:W-:Y:S01]  /*67d0*/  F2FP.BF16.F32.PACK_AB R47, R11, R6 ;  /* 0x000000060b2f723e */ /* 0x000fe200000010ff */
[C---:B------:R-:W-:Y:S01]  /*67e0*/  FFMA R13, R35.reuse, R36, R13 ;  /* 0x00000024230d7223 */ /* 0x040fe2000000000d */
[C---:B------:R-:W-:Y:S01]  /*67f0*/  FFMA R14, R35.reuse, R37, R14 ;  /* 0x00000025230e7223 */ /* 0x040fe2000000000e */
[----:B------:R-:W-:Y:S01]  /*6800*/  FFMA R19, R35, R20, R19 ;  /* 0x0000001423137223 */ /* 0x000fe20000000013 */
[----:B------:R-:W-:Y:S01]  /*6810*/  F2FP.BF16.F32.PACK_AB R84, R9, R8 ;  /* 0x000000080954723e */ /* 0x000fe200000010ff */
[----:B------:R1:W-:Y:S01]  /*6820*/  STS.128 [R77+UR48+0x200], R44 ;  /* 0x0002002c4d007988 */ /* 0x0003e20008000c30 */
[----:B------:R-:W-:Y:S02]  /*6830*/  F2FP.BF16.F32.PACK_AB R85, R15, R10 ;  /* 0x0000000a0f55723e */ /* 0x000fe400000010ff */
[----:B------:R-:W-:Y:S02]  /*6840*/  F2FP.BF16.F32.PACK_AB R86, R13, R12 ;  /* 0x0000000c0d56723e */ /* 0x000fe400000010ff */
[----:B------:R-:W-:Y:S05]  /*6850*/  F2FP.BF16.F32.PACK_AB R87, R19, R14 ;  /* 0x0000000e1357723e */ /* 0x000fea00000010ff */
[----:B------:R1:W-:Y:S01]  /*6860*/  STS.128 [R79+0x200], R84 ;  /* 0x000200544f007388 */ /* 0x0003e20000000c00 */
[----:B------:R-:W-:Y:S01]  /*6870*/  @!PT LDS RZ, [RZ] ;  /* 0x00000000fffff984 */ /* 0x000fe20000000800 */
[----:B------:R-:W-:Y:S01]  /*6880*/  @!PT LDS RZ, [RZ] ;  /* 0x00000000fffff984 */ /* 0x000fe20000000800 */
[----:B------:R-:W-:Y:S01]  /*6890*/  @!PT LDS RZ, [RZ] ;  /* 0x00000000fffff984 */ /* 0x000fe20000000800 */
[----:B------:R-:W-:Y:S01]  /*68a0*/  @!PT LDS RZ, [RZ] ;  /* 0x00000000fffff984 */ /* 0x000fe20000000800 */
[----:B------:R2:W-:Y:S07]  /*68b0*/  MEMBAR.ALL.CTA ;  /* 0x0000000000007992 */ /* 0x0005ee0000008000 */
[----:B--2---:R-:W2:Y:S02]  /*68c0*/  FENCE.VIEW.ASYNC.S ;  /* 0x00000000000073c6 */ /* 0x004ea40000000000 */
[----:B--2---:R-:W-:Y:S06]  /*68d0*/  BAR.SYNC.DEFER_BLOCKING 0x1, 0x80 ;  /* 0x0042000000007b1d */ /* 0x004fec0000010000 */
[----:B------:R-:W-:Y:S05]  /*68e0*/  @P0 BRA `(.L_x_118) ;  /* 0x0000000000380947 */ /* 0x000fea0003800000 */
[----:B------:R-:W-:Y:S02]  /*68f0*/  UIADD3 UR4, UPT, UPT, UR48, 0x200, URZ ;  /* 0x0000020030047890 */ /* 0x000fe4000fffe0ff */
[----:B------:R-:W-:Y:S01]  /*6900*/  UIADD3 UR8, UP0, UPT, UR52, 0x680, URZ ;  /* 0x0000068034087890 */ /* 0x000fe2000ff1e0ff */
[----:B------:R-:W-:Y:S01]  /*6910*/  UMOV UR43, UR36 ;  /* 0x00000024002b7c82 */ /* 0x000fe20008000000 */
[----:B------:R-:W-:Y:S02]  /*6920*/  UIADD3 UR5, UPT, UPT, UR41, 0x40, URZ ;  /* 0x0000004029057890 */ /* 0x000fe4000fffe0ff */
[----:B------:R-:W-:Y:S01]  /*6930*/  MOV R67, UR4 ;  /* 0x0000000400437c02 */ /* 0x000fe20008000f00 */
[----:B------:R-:W-:Y:S02]  /*6940*/  UIADD3.X UR9, UPT, UPT, URZ, UR53, URZ, UP0, !UPT ;  /* 0x00000035ff097290 */ /* 0x000fe400087fe4ff */
[----:B------:R-:W-:Y:S01]  /*6950*/  UIADD3 UR4, UPT, UPT, UR48, 0xa00, URZ ;  /* 0x00000a0030047890 */ /* 0x000fe2000fffe0ff */
[----:B------:R-:W-:Y:S01]  /*6960*/  R2UR UR40, R67 ;  /* 0x00000000432872ca */ /* 0x000fe200000e0000 */
[----:B------:R-:W-:Y:S01]  /*6970*/  UMOV UR6, UR42 ;  /* 0x0000002a00067c82 */ /* 0x000fe20008000000 */
[----:B------:R-:W-:Y:S11]  /*6980*/  UMOV UR7, UR36 ;  /* 0x0000002400077c82 */ /* 0x000ff60008000000 */
[----:B------:R2:W-:Y:S01]  /*6990*/  UTMASTG.3D [UR40], [UR8] ;  /* 0x00000028080073b5 */ /* 0x0005e20008010000 */
[----:B------:R2:W-:Y:S01]  /*69a0*/  UTMASTG.3D [UR4], [UR8] ;  /* 0x00000004080073b5 */ /* 0x0005e20008010000 */
[----:B------:R0:W-:Y:S01]  /*69b0*/  UTMACMDFLUSH ;  /* 0x00000000000079b7 */ /* 0x0001e20000000000 */
[----:B--2---:R-:W-:Y:S04]  /*69c0*/  DEPBAR.LE SB0, 0x1 ;  /* 0x000080400000791a */ /* 0x004fe80000000000 */
.L_x_118:
[----:B------:R-:W-:Y:S05]  /*69d0*/  BSYNC.RECONVERGENT B0 ;  /* 0x0000000000007941 */ /* 0x000fea0003800200 */
.L_x_117:
[----:B------:R-:W-:Y:S01]  /*69e0*/  BAR.SYNC.DEFER_BLOCKING 0x1, 0x80 ;  /* 0x0042000000007b1d */ /* 0x000fe20000010000 */
[----:B------:R-:W-:Y:S01]  /*69f0*/  ISETP.NE.AND P1, PT, R78, RZ, PT ;  /* 0x000000ff4e00720c */ /* 0x000fe20003f25270 */
[----:B------:R-:W-:Y:S01]  /*6a00*/  UISETP.NE.AND UP0, UPT, UR49, URZ, UPT ;  /* 0x000000ff3100728c */ /* 0x000fe2000bf05270 */
[----:B------:R-:W-:Y:S11]  /*6a10*/  LEA R3, R38, UR48, 0x3 ;  /* 0x0000003026037c11 */ /* 0x000ff6000f8e18ff */
[----:B------:R-:W-:Y:S01]  /*6a20*/  @P1 SHF.L.U32 R2, R71, 0x1f, RZ ;  /* 0x0000001f47021819 */ /* 0x000fe200000006ff */
[----:B------:R-:W-:Y:S06]  /*6a30*/  BRA.U !UP0, `(.L_x_119) ;  /* 0x0000000108247547 */ /* 0x000fec000b800000 */
[----:B------:R-:W-:Y:S01]  /*6a40*/  IMAD.U32 R5, RZ, RZ, UR51 ;  /* 0x00000033ff057e24 */ /* 0x000fe2000f8e00ff */
[----:B------:R-:W-:Y:S01]  /*6a50*/  MOV R0, UR37 ;  /* 0x0000002500007c02 */ /* 0x000fe20008000f00 */
[----:B------:R-:W-:Y:S03]  /*6a60*/  UIADD3 UR51, UPT, UPT, UR51, 0x1, URZ ;  /* 0x0000000133337890 */ /* 0x000fe6000fffe0ff */
[----:B------:R-:W-:Y:S01]  /*6a70*/  @P1 LEA R5, R5, UR48, 0x3 ;  /* 0x0000003005051c11 */ /* 0x000fe2000f8e18ff */
[----:B------:R-:W-:Y:S04]  /*6a80*/  UISETP.NE.AND UP0, UPT, UR51, 0x4, UPT ;  /* 0x000000043300788c */ /* 0x000fe8000bf05270 */
[----:B------:R-:W-:Y:S01]  /*6a90*/  @P1 VIADD R5, R5, 0x70 ;  /* 0x0000007005051836 */ /* 0x000fe20000000000 */
[----:B------:R-:W-:Y:S04]  /*6aa0*/  USEL UR51, UR51, URZ, UP0 ;  /* 0x000000ff33337287 */ /* 0x000fe80008000000 */
[----:B------:R-:W-:Y:S04]  /*6ab0*/  @P1 PRMT R0, R0, 0x654, R5 ;  /* 0x0000065400001816 */ /* 0x000fe80000000005 */
[----:B------:R2:W-:Y:S04]  /*6ac0*/  @P1 SYNCS.ARRIVE.TRANS64.RED.A1T0 RZ, [R0+URZ], RZ ;  /* 0x000000ff00ff19a7 */ /* 0x0005e800081004ff */
.L_x_119:
[----:B------:R-:W3:Y:S01]  /*6ad0*/  @P1 SYNCS.PHASECHK.TRANS64.TRYWAIT P0, [R3+URZ+0x50], R2 ;  /* 0x00005002030015a7 */ /* 0x000ee200080011ff */
[----:B------:R-:W-:Y:S01]  /*6ae0*/  BSSY B1, `(.L_x_120) ;  /* 0x0000012000017945 */ /* 0x000fe20003800000 */
[----:B---3--:R-:W-:Y:S03]  /*6af0*/  @P1 SEL R39, RZ, 0x1, !P0 ;  /* 0x00000001ff271807 */ /* 0x008fe60004000000 */
[----:B------:R-:W-:Y:S05]  /*6b00*/  @!P1 BRA `(.L_x_121) ;  /* 0x00000000003c9947 */ /* 0x000fea0003800000 */
[----:B------:R-:W-:Y:S01]  /*6b10*/  ISETP.NE.AND P1, PT, R80, RZ, PT ;  /* 0x000000ff5000720c */ /* 0x000fe20003f25270 */
[----:B------:R-:W-:Y:S01]  /*6b20*/  BSSY B0, `(.L_x_122) ;  /* 0x0000009000007945 */ /* 0x000fe20003800000 */
[----:B------:R-:W-:Y:S11]  /*6b30*/  ISETP.NE.AND P0, PT, R39, RZ, PT ;  /* 0x000000ff2700720c */ /* 0x000ff60003f05270 */
[----:B------:R-:W-:Y:S05]  /*6b40*/  @P1 IMAD R4, R38, 0x1000, R77 ;  /* 0x0000100026041824 */ /* 0x000fea00078e024d */
[----:B------:R-:W-:Y:S05]  /*6b50*/  @P1 IADD3 R2, PT, PT, R4, UR48, RZ ;  /* 0x0000003004021c10 */ /* 0x000fea000fffe0ff */
[----:B------:R-:W-:Y:S01]  /*6b60*/  @P1 IMAD.IADD R2, R81, 0x1, R2 ;  /* 0x0000000151021824 */ /* 0x000fe200078e0202 */
[----:B------:R-:W-:Y:S06]  /*6b70*/  @P0 BRA `(.L_x_123) ;  /* 0x00000000000c0947 */ /* 0x000fec0003800000 */
[----:B--2---:R-:W-:Y:S04]  /*6b80*/  SHF.L.U32 R0, R71, 0x1f, RZ ;  /* 0x0000001f47007819 */ /* 0x004fe800000006ff */
[----:B------:R-:W2:Y:S02]  /*6b90*/  SYNCS.PHASECHK.TRANS64.TRYWAIT P0, [R3+URZ+0x50], R0 ;  /* 0x00005000030075a7 */ /* 0x000ea400080011ff */
[----:B--2---:R-:W-:Y:S05]  /*6ba0*/  @!P0 BRA `(.L_x_124) ;  /* 0x0000002800248947 */ /* 0x004fea0003800000 */
.L_x_123:
[----:B------:R-:W-:Y:S05]  /*6bb0*/  BSYNC B0 ;  /* 0x0000000000007941 */ /* 0x000fea0003800000 */
.L_x_122:
[----:B------:R-:W-:Y:S02]  /*6bc0*/  ISETP.NE.AND P0, PT, R80, RZ, PT ;  /* 0x000000ff5000720c */ /* 0x000fe40003f05270 */
[----:B------:R-:W-:Y:S11]  /*6bd0*/  IADD3 R38, PT, PT, R38, 0x1, RZ ;  /* 0x0000000126267810 */ /* 0x000ff60007ffe0ff */
[----:B------:R3:W4:Y:S04]  /*6be0*/  @P0 LDS.128 R40, [R4+UR48+0x200] ;  /* 0x0002003004280984 */ /* 0x0007280008000c00 */
[----:B------:R3:W1:Y:S02]  /*6bf0*/  @P0 LDS.128 R48, [R2+0x200] ;  /* 0x0002000002300984 */ /* 0x0006640000000c00 */
.L_x_121:
[----:B------:R-:W-:Y:S05]  /*6c00*/  BSYNC B1 ;  /* 0x0000000000017941 */ /* 0x000fea0003800000 */
.L_x_120:
[----:B--2---:R-:W-:Y:S05]  /*6c10*/  VIADD R3, R34, 0x10 ;  /* 0x0000001022037836 */ /* 0x004fea0000000000 */
[----:B------:R-:W-:Y:S04]  /*6c20*/  SHF.R.U32.HI R3, RZ, 0x15, R3 ;  /* 0x00000015ff037819 */ /* 0x000fe80000011603 */
[----:B------:R-:W-:Y:S11]  /*6c30*/  LOP3.LUT P0, RZ, R3, 0x3, R66, 0x48, !PT ;  /* 0x0000000303ff7812 */ /* 0x000ff60007804842 */
[----:B------:R-:W-:Y:S02]  /*6c40*/  @!UPT UIADD3 URZ, UPT, UPT, URZ, URZ, URZ ;  /* 0x000000fffffff290 */ /* 0x000fe4000fffe0ff */
[----:B------:R-:W-:Y:S05]  /*6c50*/  @!P0 BRA `(.L_x_125) ;  /* 0x0000000000408947 */ /* 0x000fea0003800000 */
[----:B------:R-:W2:Y:S01]  /*6c60*/  LDCU.64 UR8, c[0x4][0x70] ;  /* 0x01000e00ff0877ac */ /* 0x000ea20008000a00 */
[----:B------:R-:W-:Y:S01]  /*6c70*/  MOV R3, 0x0 ;  /* 0x0000000000037802 */ /* 0x000fe20000000f00 */
[----:B------:R-:W-:Y:S02]  /*6c80*/  HFMA2 R12, -RZ, RZ, 0, 5.9604644775390625e-08 ;  /* 0x00000001ff0c7431 */ /* 0x000fe400000001ff */
[----:B------:R-:W-:Y:S02]  /*6c90*/  IMAD.MOV.U32 R8, RZ, RZ, 0x192 ;  /* 0x00000192ff087424 */ /* 0x000fe400078e00ff */
[----:B------:R-:W-:Y:S01]  /*6ca0*/  IMAD.MOV.U32 R13, RZ, RZ, RZ ;  /* 0x000000ffff0d7224 */ /* 0x000fe200078e00ff */
[----:B------:R-:W5:Y:S01]  /*6cb0*/  LDCU.64 UR6, c[0x4][0x78] ;  /* 0x01000f00ff0677ac */ /* 0x000f620008000a00 */
[----:B---3--:R-:W3:Y:S01]  /*6cc0*/  LDC.64 R2, c[0x4][R3] ;  /* 0x0100000003027b82 */ /* 0x008ee20000000a00 */
[----:B------:R-:W4:Y:S01]  /*6cd0*/  LDCU.64 UR4, c[0x4][0x10] ;  /* 0x01000200ff0477ac */ /* 0x000f220008000a00 */
[----:B--2---:R-:W-:Y:S01]  /*6ce0*/  MOV R5, UR9 ;  /* 0x0000000900057c02 */ /* 0x004fe20008000f00 */
[----:B------:R-:W-:Y:S01]  /*6cf0*/  IMAD.U32 R4, RZ, RZ, UR8 ;  /* 0x00000008ff047e24 */ /* 0x000fe2000f8e00ff */
[----:B-----5:R-:W-:Y:S01]  /*6d00*/  MOV R7, UR7 ;  /* 0x0000000700077c02 */ /* 0x020fe20008000f00 */
[----:B------:R-:W-:Y:S01]  /*6d10*/  IMAD.U32 R6, RZ, RZ, UR6 ;  /* 0x00000006ff067e24 */ /* 0x000fe2000f8e00ff */
[----:B----4-:R-:W-:Y:S01]  /*6d20*/  MOV R11, UR5 ;  /* 0x00000005000b7c02 */ /* 0x010fe20008000f00 */
[----:B------:R-:W-:Y:S02]  /*6d30*/  IMAD.U32 R10, RZ, RZ, UR4 ;  /* 0x00000004ff0a7e24 */ /* 0x000fe4000f8e00ff */
[----:B------:R-:W-:Y:S07]  /*6d40*/  LEPC R20, `(.L_x_125) ;  /* 0x000000001014794e */ /* 0x000fee0000000000 */
[----:B-1-3--:R-:W-:Y:S05]  /*6d50*/  CALL.ABS.NOINC R2 ;  /* 0x0000000002007343 */ /* 0x00afea0003c00000 */
.L_x_125:
[----:B----4-:R-:W-:Y:S01]  /*6d60*/  SHF.L.U32 R20, R40, 0x10, RZ ;  /* 0x0000001028147819 */ /* 0x010fe200000006ff */
[----:B------:R-:W-:Y:S05]  /*6d70*/  WARPSYNC.ALL ;  /* 0x0000000000007948 */ /* 0x000fea0003800000 */
[----:B------:R-:W-:Y:S01]  /*6d80*/  R2UR UR4, R34 ;  /* 0x00000000220472ca */ /* 0x000fe200000e0000 */
[----:B------:R-:W-:Y:S01]  /*6d90*/  BSSY.RECONVERGENT B0, `(.L_x_126) ;  /* 0x000005a000007945 */ /* 0x000fe20003800200 */
[----:B------:R-:W-:Y:S02]  /*6da0*/  LOP3.LUT R21, R40, 0xffff0000, RZ, 0xc0, !PT ;  /* 0xffff000028157812 */ /* 0x000fe400078ec0ff */
[----:B------:R-:W-:Y:S02]  /*6db0*/  LOP3.LUT R36, R41, 0xffff0000, RZ, 0xc0, !PT ;  /* 0xffff000029247812 */ /* 0x000fe400078ec0ff */
[----:B-1----:R-:W-:Y:S02]  /*6dc0*/  SHF.L.U32 R37, R48, 0x10, RZ ;  /* 0x0000001030257819 */ /* 0x002fe400000006ff */
[----:B------:R-:W-:Y:S02]  /*6dd0*/  ISETP.NE.AND P6, PT, R78, RZ, PT ;  /* 0x000000ff4e00720c */ /* 0x000fe40003fc5270 */
[----:B------:R-:W-:Y:S02]  /*6de0*/  ISETP.NE.AND P0, PT, R72, RZ, PT ;  /* 0x000000ff4800720c */ /* 0x000fe40003f05270 */
[----:B------:R-:W-:Y:S01]  /*6df0*/  MOV R82, UR51 ;  /* 0x0000003300527c02 */ /* 0x000fe20008000f00 */
[----:B---3--:R-:W1:Y:S01]  /*6e00*/  LDTM.x16 R4, tmem[UR4+0x10] ;  /* 0x00001004000479ee */ /* 0x008e620008240000 */
[----:B------:R-:W-:Y:S07]  /*6e10*/  MOV R83, UR37 ;  /* 0x0000002500537c02 */ /* 0x000fee0008000f00 */
[----:B------:R-:W-:Y:S02]  /*6e20*/  @P6 LEA R82, R82, UR48, 0x3 ;  /* 0x0000003052526c11 */ /* 0x000fe4000f8e18ff */
[----:B------:R-:W-:Y:S02]  /*6e30*/  @P6 SHF.L.U32 R88, R71, 0x1f, RZ ;  /* 0x0000001f47586819 */ /* 0x000fe400000006ff */
[----:B------:R-:W-:Y:S04]  /*6e40*/  @P6 IADD3 R82, PT, PT, R82, 0x70, RZ ;  /* 0x0000007052526810 */ /* 0x000fe80007ffe0ff */
[----:B------:R-:W-:Y:S02]  /*6e50*/  @P6 PRMT R82, R83, 0x654, R82 ;  /* 0x0000065453526816 */ /* 0x000fe40000000052 */
[----:B------:R-:W-:Y:S01]  /*6e60*/  LEA R83, R38, UR48, 0x3 ;  /* 0x0000003026537c11 */ /* 0x000fe2000f8e18ff */
[C---:B-1----:R-:W-:Y:S01]  /*6e70*/  FMUL R0, R32.reuse, R4 ;  /* 0x0000000420007220 */ /* 0x042fe20000400000 */
[C---:B------:R-:W-:Y:S01]  /*6e80*/  FMUL R2, R32.reuse, R5 ;  /* 0x0000000520027220 */ /* 0x040fe20000400000 */
[C---:B------:R-:W-:Y:S01]  /*6e90*/  FMUL R3, R32.reuse, R6 ;  /* 0x0000000620037220 */ /* 0x040fe20000400000 */
[C---:B------:R-:W-:Y:S01]  /*6ea0*/  FMUL R7, R32.reuse, R7 ;  /* 0x0000000720077220 */ /* 0x040fe20000400000 */
[----:B------:R-:W-:Y:S01]  /*6eb0*/  FFMA R0, R35, R20, R0 ;  /* 0x0000001423007223 */ /* 0x000fe20000000000 */
[----:B------:R-:W-:Y:S01]  /*6ec0*/  SHF.L.U32 R20, R41, 0x10, RZ ;  /* 0x0000001029147819 */ /* 0x000fe200000006ff */
[----:B------:R-:W-:Y:S01]  /*6ed0*/  FFMA R2, R35, R21, R2 ;  /* 0x0000001523027223 */ /* 0x000fe20000000002 */
[----:B------:R-:W-:Y:S01]  /*6ee0*/  SHF.L.U32 R21, R43, 0x10, RZ ;  /* 0x000000102b157819 */ /* 0x000fe200000006ff */
[C---:B------:R-:W-:Y:S01]  /*6ef0*/  FMUL R4, R32.reuse, R8 ;  /* 0x0000000820047220 */ /* 0x040fe20000400000 */
[----:B------:R-:W-:Y:S01]  /*6f00*/  FMUL R5, R32, R9 ;  /* 0x0000000920057220 */ /* 0x000fe20000400000 */
[C---:B------:R-:W-:Y:S01]  /*6f10*/  FFMA R3, R35.reuse, R20, R3 ;  /* 0x0000001423037223 */ /* 0x040fe20000000003 */
[----:B------:R-:W-:Y:S01]  /*6f20*/  SHF.L.U32 R20, R42, 0x10, RZ ;  /* 0x000000102a147819 */ /* 0x000fe200000006ff */
[----:B------:R-:W-:Y:S01]  /*6f30*/  FFMA R7, R35, R36, R7 ;  /* 0x0000002423077223 */ /* 0x000fe20000000007 */
[----:B------:R-:W-:Y:S01]  /*6f40*/  LOP3.LUT R36, R43, 0xffff0000, RZ, 0xc0, !PT ;  /* 0xffff00002b247812 */ /* 0x000fe200078ec0ff */
[----:B------:R-:W-:Y:S01]  /*6f50*/  FMUL R6, R32, R10 ;  /* 0x0000000a20067220 */ /* 0x000fe20000400000 */
[----:B------:R-:W-:Y:S01]  /*6f60*/  F2FP.BF16.F32.PACK_AB R44, R2, R0 ;  /* 0x00000000022c723e */ /* 0x000fe200000010ff */
[C---:B------:R-:W-:Y:S01]  /*6f70*/  FFMA R4, R35.reuse, R20, R4 ;  /* 0x0000001423047223 */ /* 0x040fe20000000004 */
[----:B------:R-:W-:Y:S01]  /*6f80*/  LOP3.LUT R20, R42, 0xffff0000, RZ, 0xc0, !PT ;  /* 0xffff00002a147812 */ /* 0x000fe200078ec0ff */
[C---:B------:R-:W-:Y:S01]  /*6f90*/  FMUL R11, R32.reuse, R11 ;  /* 0x0000000b200b7220 */ /* 0x040fe20000400000 */
[C---:B------:R-:W-:Y:S01]  /*6fa0*/  FMUL R8, R32.reuse, R12 ;  /* 0x0000000c20087220 */ /* 0x040fe20000400000 */
[C---:B------:R-:W-:Y:S01]  /*6fb0*/  FMUL R9, R32.reuse, R13 ;  /* 0x0000000d20097220 */ /* 0x040fe20000400000 */
[----:B------:R-:W-:Y:S01]  /*6fc0*/  FMUL R10, R32, R14 ;  /* 0x0000000e200a7220 */ /* 0x000fe20000400000 */
[C---:B------:R-:W-:Y:S01]  /*6fd0*/  FFMA R5, R35.reuse, R20, R5 ;  /* 0x0000001423057223 */ /* 0x040fe20000000005 */
[----:B------:R-:W-:Y:S01]  /*6fe0*/  LOP3.LUT R20, R48, 0xffff0000, RZ, 0xc0, !PT ;  /* 0xffff000030147812 */ /* 0x000fe200078ec0ff */
[C---:B------:R-:W-:Y:S01]  /*6ff0*/  FFMA R6, R35.reuse, R21, R6 ;  /* 0x0000001523067223 */ /* 0x040fe20000000006 */
[C---:B------:R-:W-:Y:S01]  /*7000*/  FFMA R11, R35.reuse, R36, R11 ;  /* 0x00000024230b7223 */ /* 0x040fe2000000000b */
[----:B------:R-:W-:Y:S01]  /*7010*/  FFMA R8, R35, R37, R8 ;  /* 0x0000002523087223 */ /* 0x000fe20000000008 */
[----:B------:R-:W-:Y:S01]  /*7020*/  SHF.L.U32 R21, R49, 0x10, RZ ;  /* 0x0000001031157819 */ /* 0x000fe200000006ff */
[----:B------:R-:W-:Y:S01]  /*7030*/  FFMA R9, R35, R20, R9 ;  /* 0x0000001423097223 */ /* 0x000fe20000000009 */
[----:B------:R-:W-:Y:S01]  /*7040*/  LOP3.LUT R20, R49, 0xffff0000, RZ, 0xc0, !PT ;  /* 0xffff000031147812 */ /* 0x000fe200078ec0ff */
[C---:B------:R-:W-:Y:S01]  /*7050*/  FMUL R15, R32.reuse, R15 ;  /* 0x0000000f200f7220 */ /* 0x040fe20000400000 */
[----:B------:R-:W-:Y:S01]  /*7060*/  FMUL R12, R32, R16 ;  /* 0x00000010200c7220 */ /* 0x000fe20000400000 */
[C---:B------:R-:W-:Y:S01]  /*7070*/  FFMA R10, R35.reuse, R21, R10 ;  /* 0x00000015230a7223 */ /* 0x040fe2000000000a */
[C---:B------:R-:W-:Y:S01]  /*7080*/  SHF.L.U32 R21, R50.reuse, 0x10, RZ ;  /* 0x0000001032157819 */ /* 0x040fe200000006ff */
[----:B------:R-:W-:Y:S01]  /*7090*/  FFMA R15, R35, R20, R15 ;  /* 0x00000014230f7223 */ /* 0x000fe2000000000f */
[----:B------:R-:W-:Y:S01]  /*70a0*/  LOP3.LUT R20, R50, 0xffff0000, RZ, 0xc0, !PT ;  /* 0xffff000032147812 */ /* 0x000fe200078ec0ff */
        /* <DEDUP_REMOVED lines=8> */
[----:B------:R-:W-:Y:S01]  /*7130*/  FFMA R13, R35, R20, R13 ;  /* 0x00000014230d7223 */ /* 0x000fe2000000000d */
[----:B------:R-:W-:Y:S01]  /*7140*/  F2FP.BF16.F32.PACK_AB R47, R11, R6 ;  /* 0x000000060b2f723e */ /* 0x000fe200000010ff */
[C---:B------:R-:W-:Y:S01]  /*7150*/  FFMA R14, R35.reuse, R37, R14 ;  /* 0x00000025230e7223 */ /* 0x040fe2000000000e */
[----:B------:R-:W-:Y:S01]  /*7160*/  FFMA R19, R35, R36, R19 ;  /* 0x0000002423137223 */ /* 0x000fe20000000013 */
[----:B------:R-:W-:Y:S02]  /*7170*/  F2FP.BF16.F32.PACK_AB R84, R9, R8 ;  /* 0x000000080954723e */ /* 0x000fe400000010ff */
        /* <DEDUP_REMOVED lines=13> */
[----:B------:R-:W-:Y:S02]  /*7250*/  UIADD3 UR12, UP0, UPT, UR52, 0x680, URZ ;  /* 0x00000680340c7890 */ /* 0x000fe4000ff1e0ff */
[----:B------:R-:W-:Y:S02]  /*7260*/  UIADD3 UR9, UPT, UPT, UR41, 0x10, URZ ;  /* 0x0000001029097890 */ /* 0x000fe4000fffe0ff */
[----:B------:R-:W-:Y:S02]  /*7270*/  UIADD3 UR8, UPT, UPT, UR48, 0x1200, URZ ;  /* 0x0000120030087890 */ /* 0x000fe4000fffe0ff */
[----:B------:R-:W-:Y:S01]  /*7280*/  UIADD3.X UR13, UPT, UPT, URZ, UR53, URZ, UP0, !UPT ;  /* 0x00000035ff0d7290 */ /* 0x000fe200087fe4ff */
[----:B------:R-:W-:Y:S01]  /*7290*/  UMOV UR10, UR42 ;  /* 0x0000002a000a7c82 */ /* 0x000fe20008000000 */
[----:B------:R-:W-:Y:S01]  /*72a0*/  UMOV UR11, UR36 ;  /* 0x00000024000b7c82 */ /* 0x000fe20008000000 */
[----:B------:R-:W-:Y:S02]  /*72b0*/  UIADD3 UR5, UPT, UPT, UR41, 0x50, URZ ;  /* 0x0000005029057890 */ /* 0x000fe4000fffe0ff */
[----:B------:R-:W-:Y:S01]  /*72c0*/  UIADD3 UR4, UPT, UPT, UR48, 0x1a00, URZ ;  /* 0x00001a0030047890 */ /* 0x000fe2000fffe0ff */
[----:B------:R-:W-:Y:S03]  /*72d0*/  UMOV UR6, UR42 ;  /* 0x0000002a00067c82 */ /* 0x000fe60008000000 */
[----:B------:R2:W-:Y:S01]  /*72e0*/  UTMASTG.3D [UR8], [UR12] ;  /* 0x000000080c0073b5 */ /* 0x0005e20008010000 */
[----:B------:R-:W-:Y:S04]  /*72f0*/  UMOV UR7, UR36 ;  /* 0x0000002400077c82 */ /* 0x000fe80008000000 */
[----:B------:R2:W-:Y:S01]  /*7300*/  UTMASTG.3D [UR4], [UR12] ;  /* 0x000000040c0073b5 */ /* 0x0005e20008010000 */
[----:B------:R0:W-:Y:S01]  /*7310*/  UTMACMDFLUSH ;  /* 0x00000000000079b7 */ /* 0x0001e20000000000 */
[----:B--2---:R-:W-:Y:S04]  /*7320*/  DEPBAR.LE SB0, 0x1 ;  /* 0x000080400000791a */ /* 0x004fe80000000000 */
.L_x_127:
[----:B------:R-:W-:Y:S05]  /*7330*/  BSYNC.RECONVERGENT B0 ;  /* 0x0000000000007941 */ /* 0x000fea0003800200 */
.L_x_126:
[----:B------:R-:W-:Y:S01]  /*7340*/  BAR.SYNC.DEFER_BLOCKING 0x1, 0x80 ;  /* 0x0042000000007b1d */ /* 0x000fe20000010000 */
[----:B------:R-:W-:Y:S04]  /*7350*/  UIADD3 UR40, UPT, UPT, UR51, 0x1, URZ ;  /* 0x0000000133287890 */ /* 0x000fe8000fffe0ff */
[----:B------:R-:W-:Y:S04]  /*7360*/  UISETP.NE.AND UP0, UPT, UR40, 0x4, UPT ;  /* 0x000000042800788c */ /* 0x000fe8000bf05270 */
[----:B------:R-:W-:Y:S01]  /*7370*/  USEL UR40, UR40, URZ, UP0 ;  /* 0x000000ff28287287 */ /* 0x000fe20008000000 */
[----:B------:R2:W-:Y:S01]  /*7380*/  @P6 SYNCS.ARRIVE.TRANS64.RED.A1T0 RZ, [R82+URZ], RZ ;  /* 0x000000ff52ff69a7 */ /* 0x0005e200081004ff */
[----:B------:R-:W-:Y:S01]  /*7390*/  BSSY B1, `(.L_x_128) ;  /* 0x0000013000017945 */ /* 0x000fe20003800000 */
[----:B------:R-:W3:Y:S02]  /*73a0*/  @P6 SYNCS.PHASECHK.TRANS64.TRYWAIT P0, [R83+URZ+0x50], R88 ;  /* 0x00005058530065a7 */ /* 0x000ee400080011ff */
[----:B---3--:R-:W-:Y:S01]  /*73b0*/  @P6 SEL R39, RZ, 0x1, !P0 ;  /* 0x00000001ff276807 */ /* 0x008fe20004000000 */
[----:B--2---:R-:W-:Y:S06]  /*73c0*/  @!P6 BRA `(.L_x_129) ;  /* 0x00000000003ce947 */ /* 0x004fec0003800000 */
[----:B------:R-:W-:Y:S01]  /*73d0*/  ISETP.NE.AND P1, PT, R80, RZ, PT ;  /* 0x000000ff5000720c */ /* 0x000fe20003f25270 */
[----:B------:R-:W-:Y:S01]  /*73e0*/  BSSY B0, `(.L_x_130) ;  /* 0x0000009000007945 */ /* 0x000fe20003800000 */
[----:B------:R-:W-:Y:S11]  /*73f0*/  ISETP.NE.AND P0, PT, R39, RZ, PT ;  /* 0x000000ff2700720c */ /* 0x000ff60003f05270 */
[----:B------:R-:W-:Y:S05]  /*7400*/  @P1 IMAD R2, R38, 0x1000, R77 ;  /* 0x0000100026021824 */ /* 0x000fea00078e024d */
[----:B------:R-:W-:Y:S05]  /*7410*/  @P1 IADD3 R0, PT, PT, R2, UR48, RZ ;  /* 0x0000003002001c10 */ /* 0x000fea000fffe0ff */
[----:B------:R-:W-:Y:S01]  /*7420*/  @P1 IMAD.IADD R0, R81, 0x1, R0 ;  /* 0x0000000151001824 */ /* 0x000fe200078e0200 */
[----:B------:R-:W-:Y:S06]  /*7430*/  @P0 BRA `(.L_x_131) ;  /* 0x00000000000c0947 */ /* 0x000fec0003800000 */
[----:B------:R-:W-:Y:S04]  /*7440*/  SHF.L.U32 R4, R71, 0x1f, RZ ;  /* 0x0000001f47047819 */ /* 0x000fe800000006ff */
[----:B------:R-:W2:Y:S02]  /*7450*/  SYNCS.PHASECHK.TRANS64.TRYWAIT P0, [R83+URZ+0x50], R4 ;  /* 0x00005004530075a7 */ /* 0x000ea400080011ff */
[----:B--2---:R-:W-:Y:S05]  /*7460*/  @!P0 BRA `(.L_x_132) ;  /* 0x0000002000088947 */ /* 0x004fea0003800000 */
.L_x_131:
[----:B------:R-:W-:Y:S05]  /*7470*/  BSYNC B0 ;  /* 0x0000000000007941 */ /* 0x000fea0003800000 */
.L_x_130:
[----:B------:R-:W-:Y:S02]  /*7480*/  ISETP.NE.AND P0, PT, R80, RZ, PT ;  /* 0x000000ff5000720c */ /* 0x000fe40003f05270 */
[----:B------:R-:W-:Y:S11]  /*7490*/  IADD3 R38, PT, PT, R38, 0x1, RZ ;  /* 0x0000000126267810 */ /* 0x000ff60007ffe0ff */
[----:B------:R3:W4:Y:S04]  /*74a0*/  @P0 LDS.128 R40, [R2+UR48+0x200] ;  /* 0x0002003002280984 */ /* 0x0007280008000c00 */
[----:B------:R3:W1:Y:S02]  /*74b0*/  @P0 LDS.128 R48, [R0+0x200] ;  /* 0x0002000000300984 */ /* 0x0006640000000c00 */
.L_x_129:
[----:B------:R-:W-:Y:S05]  /*74c0*/  BSYNC B1 ;  /* 0x0000000000017941 */ /* 0x000fea0003800000 */
.L_x_128:
[----:B------:R-:W-:Y:S05]  /*74d0*/  VIADD R3, R34, 0x20 ;  /* 0x0000002022037836 */ /* 0x000fea0000000000 */
[----:B------:R-:W-:Y:S04]  /*74e0*/  SHF.R.U32.HI R3, RZ, 0x15, R3 ;  /* 0x00000015ff037819 */ /* 0x000fe80000011603 */
[----:B------:R-:W-:Y:S11]  /*74f0*/  LOP3.LUT P0, RZ, R3, 0x3, R66, 0x48, !PT ;  /* 0x0000000303ff7812 */ /* 0x000ff60007804842 */
[----:B------:R-:W-:Y:S02]  /*7500*/  @!UPT UIADD3 URZ, UPT, UPT, URZ, URZ, URZ ;  /* 0x000000fffffff290 */ /* 0x000fe4000fffe0ff */
[----:B------:R-:W-:Y:S05]  /*7510*/  @!P0 BRA `(.L_x_133) ;  /* 0x0000000000408947 */ /* 0x000fea0003800000 */
[----:B------:R-:W5:Y:S01]  /*7520*/  LDCU.64 UR8, c[0x4][0x70] ;  /* 0x01000e00ff0877ac */ /* 0x000f620008000a00 */
[----:B------:R-:W-:Y:S01]  /*7530*/  MOV R3, 0x0 ;  /* 0x0000000000037802 */ /* 0x000fe20000000f00 */
[----:B------:R-:W-:Y:S02]  /*7540*/  HFMA2 R12, -RZ, RZ, 0, 5.9604644775390625e-08 ;  /* 0x00000001ff0c7431 */ /* 0x000fe400000001ff */
[----:B------:R-:W-:Y:S02]  /*7550*/  IMAD.MOV.U32 R8, RZ, RZ, 0x192 ;  /* 0x00000192ff087424 */ /* 0x000fe400078e00ff */
[----:B------:R-:W-:Y:S01]  /*7560*/  IMAD.MOV.U32 R13, RZ, RZ, RZ ;  /* 0x000000ffff0d7224 */ /* 0x000fe200078e00ff */
[----:B------:R-:W4:Y:S01]  /*7570*/  LDCU.64 UR6, c[0x4][0x78] ;  /* 0x01000f00ff0677ac */ /* 0x000f220008000a00 */
[----:B---3--:R-:W3:Y:S01]  /*7580*/  LDC.64 R2, c[0x4][R3] ;  /* 0x0100000003027b82 */ /* 0x008ee20000000a00 */
[----:B------:R-:W1:Y:S01]  /*7590*/  LDCU.64 UR4, c[0x4][0x10] ;  /* 0x01000200ff0477ac */ /* 0x000e620008000a00 */
[----:B-----5:R-:W-:Y:S01]  /*75a0*/  MOV R5, UR9 ;  /* 0x0000000900057c02 */ /* 0x020fe20008000f00 */
[----:B--2---:R-:W-:Y:S01]  /*75b0*/  IMAD.U32 R4, RZ, RZ, UR8 ;  /* 0x00000008ff047e24 */ /* 0x004fe2000f8e00ff */
[----:B----4-:R-:W-:Y:S01]  /*75c0*/  MOV R7, UR7 ;  /* 0x0000000700077c02 */ /* 0x010fe20008000f00 */
[----:B------:R-:W-:Y:S01]  /*75d0*/  IMAD.U32 R6, RZ, RZ, UR6 ;  /* 0x00000006ff067e24 */ /* 0x000fe2000f8e00ff */
[----:B-1----:R-:W-:Y:S01]  /*75e0*/  MOV R11, UR5 ;  /* 0x00000005000b7c02 */ /* 0x002fe20008000f00 */
[----:B------:R-:W-:Y:S02]  /*75f0*/  IMAD.U32 R10, RZ, RZ, UR4 ;  /* 0x00000004ff0a7e24 */ /* 0x000fe4000f8e00ff */
[----:B------:R-:W-:Y:S07]  /*7600*/  LEPC R20, `(.L_x_133) ;  /* 0x000000001014794e */ /* 0x000fee0000000000 */
[----:B---3--:R-:W-:Y:S05]  /*7610*/  CALL.ABS.NOINC R2 ;  /* 0x0000000002007343 */ /* 0x008fea0003c00000 */
.L_x_133:
        /* <DEDUP_REMOVED lines=10> */
[----:B--2---:R-:W3:Y:S01]  /*76c0*/  LDTM.x16 R4, tmem[UR4+0x20] ;  /* 0x00002004000479ee */ /* 0x004ee20008240000 */
[----:B------:R-:W-:Y:S02]  /*76d0*/  MOV R83, UR37 ;  /* 0x0000002500537c02 */ /* 0x000fe40008000f00 */
[----:B------:R-:W-:Y:S05]  /*76e0*/  LEA R88, R38, UR48, 0x3 ;  /* 0x0000003026587c11 */ /* 0x000fea000f8e18ff */
[----:B------:R-:W-:Y:S04]  /*76f0*/  @P6 LEA R82, R82, UR48, 0x3 ;  /* 0x0000003052526c11 */ /* 0x000fe8000f8e18ff */
[----:B------:R-:W-:Y:S04]  /*7700*/  @P6 IADD3 R82, PT, PT, R82, 0x70, RZ ;  /* 0x0000007052526810 */ /* 0x000fe80007ffe0ff */
[----:B------:R-:W-:Y:S02]  /*7710*/  @P6 PRMT R82, R83, 0x654, R82 ;  /* 0x0000065453526816 */ /* 0x000fe40000000052 */
[----:B------:R-:W-:Y:S01]  /*7720*/  @P6 SHF.L.U32 R83, R71, 0x1f, RZ ;  /* 0x0000001f47536819 */ /* 0x000fe200000006ff */
[C---:B---3--:R-:W-:Y:S01]  /*7730*/  FMUL R0, R32.reuse, R4 ;  /* 0x0000000420007220 */ /* 0x048fe20000400000 */
        /* <DEDUP_REMOVED lines=75> */
.L_x_135:
[----:B------:R-:W-:Y:S05]  /*7bf0*/  BSYNC.RECONVERGENT B0 ;  /* 0x0000000000007941 */ /* 0x000fea0003800200 */
.L_x_134:
        /* <DEDUP_REMOVED lines=19> */
.L_x_139:
[----:B------:R-:W-:Y:S05]  /*7d30*/  BSYNC B0 ;  /* 0x0000000000007941 */ /* 0x000fea0003800000 */
.L_x_138:
[----:B------:R-:W-:Y:S11]  /*7d40*/  ISETP.NE.AND P0, PT, R80, RZ, PT ;  /* 0x000000ff5000720c */ /* 0x000ff60003f05270 */
[----:B------:R-:W-:Y:S02]  /*7d50*/  @!UPT UIADD3 URZ, UPT, UPT, URZ, URZ, URZ ;  /* 0x000000fffffff290 */ /* 0x000fe4000fffe0ff */
[----:B------:R3:W4:Y:S04]  /*7d60*/  @P0 LDS.128 R40, [R38+UR48+0x200] ;  /* 0x0002003026280984 */ /* 0x0007280008000c00 */
[----:B------:R3:W1:Y:S02]  /*7d70*/  @P0 LDS.128 R48, [R81+0x200] ;  /* 0x0002000051300984 */ /* 0x0006640000000c00 */
.L_x_137:
[----:B------:R-:W-:Y:S05]  /*7d80*/  BSYNC B1 ;  /* 0x0000000000017941 */ /* 0x000fea0003800000 */
.L_x_136:
        /* <DEDUP_REMOVED lines=11> */
[----:B------:R-:W1:Y:S01]  /*7e40*/  LDC.64 R2, c[0x4][R3] ;  /* 0x0100000003027b82 */ /* 0x000e620000000a00 */
[----:B------:R-:W3:Y:S01]  /*7e50*/  LDCU.64 UR4, c[0x4][0x10] ;  /* 0x01000200ff0477ac */ /* 0x000ee20008000a00 */
[----:B--2---:R-:W-:Y:S01]  /*7e60*/  MOV R5, UR9 ;  /* 0x0000000900057c02 */ /* 0x004fe20008000f00 */
[----:B------:R-:W-:Y:S01]  /*7e70*/  IMAD.U32 R4, RZ, RZ, UR8 ;  /* 0x00000008ff047e24 */ /* 0x000fe2000f8e00ff */
[----:B-----5:R-:W-:Y:S01]  /*7e80*/  MOV R7, UR7 ;  /* 0x0000000700077c02 */ /* 0x020fe20008000f00 */
[----:B------:R-:W-:Y:S01]  /*7e90*/  IMAD.U32 R6, RZ, RZ, UR6 ;  /* 0x00000006ff067e24 */ /* 0x000fe2000f8e00ff */
[----:B---3--:R-:W-:Y:S01]  /*7ea0*/  MOV R11, UR5 ;  /* 0x00000005000b7c02 */ /* 0x008fe20008000f00 */
[----:B------:R-:W-:Y:S02]  /*7eb0*/  IMAD.U32 R10, RZ, RZ, UR4 ;  /* 0x00000004ff0a7e24 */ /* 0x000fe4000f8e00ff */
[----:B------:R-:W-:Y:S07]  /*7ec0*/  LEPC R20, `(.L_x_141) ;  /* 0x000000001014794e */ /* 0x000fee0000000000 */
[----:B-1--4-:R-:W-:Y:S05]  /*7ed0*/  CALL.ABS.NOINC R2 ;  /* 0x0000000002007343 */ /* 0x012fea0003c00000 */
.L_x_141:
[----:B------:R-:W-:Y:S01]  /*7ee0*/  ISETP.NE.AND P0, PT, R72, RZ, PT ;  /* 0x000000ff4800720c */ /* 0x000fe20003f05270 */
[----:B------:R-:W-:Y:S05]  /*7ef0*/  WARPSYNC.ALL ;  /* 0x0000000000007948 */ /* 0x000fea0003800000 */
[----:B------:R-:W-:Y:S01]  /*7f00*/  R2UR UR4, R34 ;  /* 0x00000000220472ca */ /* 0x000fe200000e0000 */
[----:B------:R-:W-:Y:S01]  /*7f10*/  BSSY.RECONVERGENT B0, `(.L_x_142) ;  /* 0x0000056000007945 */ /* 0x000fe20003800200 */
[C---:B----4-:R-:W-:Y:S02]  /*7f20*/  SHF.L.U32 R20, R40.reuse, 0x10, RZ ;  /* 0x0000001028147819 */ /* 0x050fe400000006ff */
[----:B------:R-:W-:Y:S02]  /*7f30*/  LOP3.LUT R36, R40, 0xffff0000, RZ, 0xc0, !PT ;  /* 0xffff000028247812 */ /* 0x000fe400078ec0ff */
[C---:B------:R-:W-:Y:S02]  /*7f40*/  SHF.L.U32 R21, R41.reuse, 0x10, RZ ;  /* 0x0000001029157819 */ /* 0x040fe400000006ff */
[----:B---3--:R-:W-:Y:S02]  /*7f50*/  LOP3.LUT R38, R41, 0xffff0000, RZ, 0xc0, !PT ;  /* 0xffff000029267812 */ /* 0x008fe400078ec0ff */
[C---:B------:R-:W-:Y:S02]  /*7f60*/  SHF.L.U32 R37, R42.reuse, 0x10, RZ ;  /* 0x000000102a257819 */ /* 0x040fe400000006ff */
[----:B------:R-:W-:Y:S01]  /*7f70*/  LOP3.LUT R40, R42, 0xffff0000, RZ, 0xc0, !PT ;  /* 0xffff00002a287812 */ /* 0x000fe200078ec0ff */
[----:B------:R-:W2:Y:S01]  /*7f80*/  LDTM.x16 R4, tmem[UR4+0x30] ;  /* 0x00003004000479ee */ /* 0x000ea20008240000 */
[C---:B------:R-:W-:Y:S01]  /*7f90*/  SHF.L.U32 R39, R43.reuse, 0x10, RZ ;  /* 0x000000102b277819 */ /* 0x040fe200000006ff */
[----:B------:R-:W-:Y:S01]  /*7fa0*/  NOP ;  /* 0x0000000000007918 */ /* 0x000fe20000000000 */
[----:B------:R-:W-:Y:S02]  /*7fb0*/  LOP3.LUT R42, R43, 0xffff0000, RZ, 0xc0, !PT ;  /* 0xffff00002b2a7812 */ /* 0x000fe400078ec0ff */
[C---:B-1----:R-:W-:Y:S02]  /*7fc0*/  SHF.L.U32 R41, R48.reuse, 0x10, RZ ;  /* 0x0000001030297819 */ /* 0x042fe400000006ff */
[----:B------:R-:W-:Y:S02]  /*7fd0*/  LOP3.LUT R43, R48, 0xffff0000, RZ, 0xc0, !PT ;  /* 0xffff0000302b7812 */ /* 0x000fe400078ec0ff */
[----:B------:R-:W-:Y:S02]  /*7fe0*/  IADD3 R74, PT, PT, R74, 0xe0, RZ ;  /* 0x000000e04a4a7810 */ /* 0x000fe40007ffe0ff */
[C---:B------:R-:W-:Y:S02]  /*7ff0*/  SHF.L.U32 R44, R49.reuse, 0x10, RZ ;  /* 0x00000010312c7819 */ /* 0x040fe400000006ff */
[----:B------:R-:W-:Y:S02]  /*8000*/  LOP3.LUT R74, R74, 0xfefffff8, RZ, 0xc0, !PT ;  /* 0xfefffff84a4a7812 */ /* 0x000fe400078ec0ff */
[----:B------:R-:W-:Y:S02]  /*8010*/  LOP3.LUT R46, R49, 0xffff0000, RZ, 0xc0, !PT ;  /* 0xffff0000312e7812 */ /* 0x000fe400078ec0ff */
[----:B--2---:R1:W-:Y:S01]  /*8020*/  SYNCS.ARRIVE.TRANS64.RED.A1T0 RZ, [R74+URZ], RZ ;  /* 0x000000ff4aff79a7 */ /* 0x0043e200081004ff */
[C---:B------:R-:W-:Y:S02]  /*8030*/  SHF.L.U32 R45, R50.reuse, 0x10, RZ ;  /* 0x00000010322d7819 */ /* 0x040fe400000006ff */
[----:B------:R-:W-:Y:S02]  /*8040*/  LOP3.LUT R48, R50, 0xffff0000, RZ, 0xc0, !PT ;  /* 0xffff000032307812 */ /* 0x000fe400078ec0ff */
[----:B------:R-:W-:Y:S01]  /*8050*/  SHF.L.U32 R47, R51, 0x10, RZ ;  /* 0x00000010332f7819 */ /* 0x000fe200000006ff */
[C---:B------:R-:W-:Y:S01]  /*8060*/  FMUL R4, R32.reuse, R4 ;  /* 0x0000000420047220 */ /* 0x040fe20000400000 */
[C---:B------:R-:W-:Y:S01]  /*8070*/  FMUL R5, R32.reuse, R5 ;  /* 0x0000000520057220 */ /* 0x040fe20000400000 */
[C---:B------:R-:W-:Y:S01]  /*8080*/  FMUL R6, R32.reuse, R6 ;  /* 0x0000000620067220 */ /* 0x040fe20000400000 */
[C---:B------:R-:W-:Y:S01]  /*8090*/  FMUL R7, R32.reuse, R7 ;  /* 0x0000000720077220 */ /* 0x040fe20000400000 */
[C---:B------:R-:W-:Y:S01]  /*80a0*/  FFMA R4, R35.reuse, R20, R4 ;  /* 0x0000001423047223 */ /* 0x040fe20000000004 */
        /* <DEDUP_REMOVED lines=19> */
[----:B------:R-:W-:Y:S01]  /*81e0*/  FFMA R3, R35, R44, R3 ;  /* 0x0000002c23037223 */ /* 0x000fe20000000003 */
[----:B------:R-:W-:Y:S01]  /*81f0*/  LOP3.LUT R50, R51, 0xffff0000, RZ, 0xc0, !PT ;  /* 0xffff000033327812 */ /* 0x000fe200078ec0ff */
[C---:B------:R-:W-:Y:S01]  /*8200*/  FMUL R14, R32.reuse, R18 ;  /* 0x00000012200e7220 */ /* 0x040fe20000400000 */
[----:B------:R-:W-:Y:S01]  /*8210*/  FFMA R15, R35, R46, R15 ;  /* 0x0000002e230f7223 */ /* 0x000fe2000000000f */
[----:B------:R-:W-:Y:S01]  /*8220*/  FMUL R19, R32, R19 ;  /* 0x0000001320137220 */ /* 0x000fe20000400000 */
[----:B------:R-:W-:Y:S01]  /*8230*/  F2FP.BF16.F32.PACK_AB R80, R5, R4 ;  /* 0x000000040550723e */ /* 0x000fe200000010ff */
[----:B------:R-:W-:Y:S01]  /*8240*/  FFMA R12, R35, R45, R12 ;  /* 0x0000002d230c7223 */ /* 0x000fe2000000000c */
[----:B------:R-:W-:Y:S01]  /*8250*/  F2FP.BF16.F32.PACK_AB R81, R7, R6 ;  /* 0x000000060751723e */ /* 0x000fe200000010ff */
[----:B------:R-:W-:Y:S01]  /*8260*/  FFMA R13, R35, R48, R13 ;  /* 0x00000030230d7223 */ /* 0x000fe2000000000d */
[----:B------:R-:W-:Y:S01]  /*8270*/  F2FP.BF16.F32.PACK_AB R82, R9, R8 ;  /* 0x000000080952723e */ /* 0x000fe200000010ff */
[----:B------:R-:W-:Y:S01]  /*8280*/  FFMA R14, R35, R47, R14 ;  /* 0x0000002f230e7223 */ /* 0x000fe2000000000e */
[----:B------:R-:W-:Y:S01]  /*8290*/  F2FP.BF16.F32.PACK_AB R83, R11, R10 ;  /* 0x0000000a0b53723e */ /* 0x000fe200000010ff */
[----:B------:R-:W-:Y:S01]  /*82a0*/  FFMA R19, R35, R50, R19 ;  /* 0x0000003223137223 */ /* 0x000fe20000000013 */
[----:B------:R-:W-:Y:S02]  /*82b0*/  F2FP.BF16.F32.PACK_AB R84, R2, R0 ;  /* 0x000000000254723e */ /* 0x000fe400000010ff */
[----:B------:R-:W-:Y:S01]  /*82c0*/  F2FP.BF16.F32.PACK_AB R85, R15, R3 ;  /* 0x000000030f55723e */ /* 0x000fe200000010ff */
[----:B------:R1:W-:Y:S01]  /*82d0*/  STS.128 [R77+UR48+0x3200], R80 ;  /* 0x003200504d007988 */ /* 0x0003e20008000c30 */
        /* <DEDUP_REMOVED lines=25> */
.L_x_143:
[----:B------:R-:W-:Y:S05]  /*8470*/  BSYNC.RECONVERGENT B0 ;  /* 0x0000000000007941 */ /* 0x000fea0003800200 */
.L_x_142:
[----:B------:R-:W-:Y:S01]  /*8480*/  BAR.SYNC.DEFER_BLOCKING 0x1, 0x80 ;  /* 0x0042000000007b1d */ /* 0x000fe20000010000 */
[----:B------:R-:W-:Y:S01]  /*8490*/  UISETP.NE.AND UP0, UPT, UR49, -0x4, UPT ;  /* 0xfffffffc3100788c */ /* 0x000fe2000bf05270 */
[----:B------:R-:W-:Y:S08]  /*84a0*/  IADD3 R0, PT, PT, R30, 0x1, RZ ;  /* 0x000000011e007810 */ /* 0x000ff00007ffe0ff */
[----:B------:R-:W-:Y:S05]  /*84b0*/  BRA.U !UP0, `(.L_x_144) ;  /* 0x0000000108287547 */ /* 0x000fea000b800000 */
[----:B------:R-:W-:Y:S01]  /*84c0*/  ISETP.NE.AND P0, PT, R78, RZ, PT ;  /* 0x000000ff4e00720c */ /* 0x000fe20003f05270 */
[----:B------:R-:W-:Y:S01]  /*84d0*/  IMAD.U32 R3, RZ, RZ, UR51 ;  /* 0x00000033ff037e24 */ /* 0x000fe2000f8e00ff */
[----:B------:R-:W-:Y:S01]  /*84e0*/  UIADD3 UR51, UPT, UPT, UR51, 0x1, URZ ;  /* 0x0000000133337890 */ /* 0x000fe2000fffe0ff */
[----:B------:R-:W-:Y:S03]  /*84f0*/  IMAD.U32 R2, RZ, RZ, UR37 ;  /* 0x00000025ff027e24 */ /* 0x000fe6000f8e00ff */
[----:B------:R-:W-:Y:S04]  /*8500*/  UISETP.NE.AND UP0, UPT, UR51, 0x4, UPT ;  /* 0x000000043300788c */ /* 0x000fe8000bf05270 */
[----:B------:R-:W-:Y:S03]  /*8510*/  USEL UR51, UR51, URZ, UP0 ;  /* 0x000000ff33337287 */ /* 0x000fe60008000000 */
[----:B------:R-:W-:Y:S05]  /*8520*/  @P0 LEA R3, R3, UR48, 0x3 ;  /* 0x0000003003030c11 */ /* 0x000fea000f8e18ff */
[----:B------:R-:W-:Y:S05]  /*8530*/  @P0 VIADD R3, R3, 0x70 ;  /* 0x0000007003030836 */ /* 0x000fea0000000000 */
[----:B------:R-:W-:Y:S04]  /*8540*/  @P0 PRMT R2, R2, 0x654, R3 ;  /* 0x0000065402020816 */ /* 0x000fe80000000003 */
[----:B------:R2:W-:Y:S03]  /*8550*/  @P0 SYNCS.ARRIVE.TRANS64.RED.A1T0 RZ, [R2+URZ], RZ ;  /* 0x000000ff02ff09a7 */ /* 0x0005e600081004ff */
.L_x_144:
[----:B------:R-:W-:Y:S01]  /*8560*/  ISETP.NE.AND P2, PT, R73, RZ, PT ;  /* 0x000000ff4900720c */ /* 0x000fe20003f45270 */
[----:B------:R-:W-:Y:S01]  /*8570*/  UIADD3 UR49, UPT, UPT, UR49, 0x4, URZ ;  /* 0x0000000431317890 */ /* 0x000fe2000fffe0ff */
[----:B------:R-:W-:Y:S01]  /*8580*/  ISETP.NE.AND P0, PT, R76, 0x2, PT ;  /* 0x000000024c00780c */ /* 0x000fe20003f05270 */
[----:B------:R-:W-:Y:S01]  /*8590*/  IMAD.IADD R20, R29, 0x1, R58 ;  /* 0x000000011d147824 */ /* 0x000fe200078e023a */
[----:B------:R-:W-:Y:S01]  /*85a0*/  ISETP.NE.AND P1, PT, R0, 0x4, PT ;  /* 0x000000040000780c */ /* 0x000fe20003f25270 */
[----:B------:R-:W-:Y:S01]  /*85b0*/  IMAD.IADD R21, R31, 0x1, R60 ;  /* 0x000000011f157824 */ /* 0x000fe200078e023c */
[----:B--2---:R-:W-:Y:S02]  /*85c0*/  SEL R2, RZ, 0x1, P0 ;  /* 0x00000001ff027807 */ /* 0x004fe40000000000 */
[----:B------:R-:W-:Y:S02]  /*85d0*/  SEL R3, RZ, 0x1, P1 ;  /* 0x00000001ff037807 */ /* 0x000fe40000800000 */
[----:B------:R-:W-:Y:S02]  /*85e0*/  LOP3.LUT R69, R69, R2, RZ, 0x3c, !PT ;  /* 0x0000000245457212 */ /* 0x000fe400078e3cff */
[----:B------:R-:W-:Y:S02]  /*85f0*/  LOP3.LUT R70, R70, R3, RZ, 0x3c, !PT ;  /* 0x0000000346467212 */ /* 0x000fe400078e3cff */
[----:B------:R-:W-:Y:S02]  /*8600*/  @P2 R2UR UR36, R68 ;  /* 0x00000000442422ca */ /* 0x000fe400000e0000 */
[----:B------:R-:W-:Y:S02]  /*8610*/  SEL R76, R76, RZ, P0 ;  /* 0x000000ff4c4c7207 */ /* 0x000fe40000000000 */
[----:B------:R-:W-:Y:S01]  /*8620*/  SEL R30, R0, RZ, P1 ;  /* 0x000000ff001e7207 */ /* 0x000fe20000800000 */
[----:B------:R-:W-:Y:S10]  /*8630*/  @P2 BRA `(.L_x_145) ;  /* 0xffffffcc00d42947 */ /* 0x000ff4000383ffff */
[----:B------:R-:W-:-:S09]  /*8640*/  UISETP.NE.AND UP0, UPT, UR50, URZ, UPT ;  /* 0x000000ff3200728c */ /* 0x000fd2000bf05270 */
[----:B------:R-:W-:Y:S05]  /*8650*/  BRA.U !UP0, `(.L_x_146) ;  /* 0x0000000108487547 */ /* 0x000fea000b800000 */
[----:B------:R-:W2:Y:S02]  /*8660*/  LDCU.64 UR4, c[0x0][0x890] ;  /* 0x00011200ff0477ac */ /* 0x000ea40008000a00 */
[----:B--2---:R-:W-:-:S04]  /*8670*/  UISETP.NE.U32.AND UP0, UPT, UR4, URZ, UPT ;  /* 0x000000ff0400728c */ /* 0x004fc8000bf05070 */
[----:B------:R-:W-:-:S09]  /*8680*/  UISETP.NE.AND.EX UP0, UPT, UR5, URZ, UPT, UP0 ;  /* 0x000000ff0500728c */ /* 0x000fd2000bf05300 */
[----:B------:R-:W-:Y:S05]  /*8690*/  BRA.U UP0, `(.L_x_147) ;  /* 0x00000001000c7547 */ /* 0x000fea000b800000 */
[----:B------:R-:W-:-:S13]  /*86a0*/  FSETP.NEU.AND P0, PT, R35, RZ, PT ;  /* 0x000000ff2300720b */ /* 0x000fda0003f0d000 */
[----:B------:R-:W-:Y:S05]  /*86b0*/  @!P0 EXIT ;  /* 0x000000000000894d */ /* 0x000fea0003800000 */
[----:B------:R-:W-:Y:S05]  /*86c0*/  BRA `(.L_x_146) ;  /* 0x00000000002c7947 */ /* 0x000fea0003800000 */
.L_x_147:
[----:B------:R-:W-:Y:S01]  /*86d0*/  ISETP.NE.AND P0, PT, R75, RZ, PT ;  /* 0x000000ff4b00720c */ /* 0x000fe20003f05270 */
[----:B------:R-:W-:-:S12]  /*86e0*/  BSSY.RECONVERGENT B0, `(.L_x_146) ;  /* 0x0000009000007945 */ /* 0x000fd80003800200 */
[----:B------:R-:W-:Y:S05]  /*86f0*/  @P0 BRA `(.L_x_148) ;  /* 0x0000000000140947 */ /* 0x000fea0003800000 */
[----:B------:R-:W2:Y:S02]  /*8700*/  LDCU.64 UR4, c[0x0][0x888] ;  /* 0x00011100ff0477ac */ /* 0x000ea40008000a00 */
[----:B--2---:R-:W-:-:S04]  /*8710*/  ISETP.NE.U32.AND P0, PT, RZ, UR4, PT ;  /* 0x00000004ff007c0c */ /* 0x004fc8000bf05070 */
[----:B------:R-:W-:-:S13]  /*8720*/  ISETP.NE.AND.EX P0, PT, RZ, UR5, PT, P0 ;  /* 0x00000005ff007c0c */ /* 0x000fda000bf05300 */
[----:B------:R-:W-:Y:S05]  /*8730*/  @!P0 EXIT ;  /* 0x000000000000894d */ /* 0x000fea0003800000 */
[----:B------:R-:W-:Y:S05]  /*8740*/  BRA `(.L_x_149) ;  /* 0x0000000000087947 */ /* 0x000fea0003800000 */
.L_x_148:
[----:B------:R-:W-:-:S13]  /*8750*/  FSETP.NEU.AND P0, PT, R35, RZ, PT ;  /* 0x000000ff2300720b */ /* 0x000fda0003f0d000 */
[----:B------:R-:W-:Y:S05]  /*8760*/  @!P0 EXIT ;  /* 0x000000000000894d */ /* 0x000fea0003800000 */
.L_x_149:
[----:B------:R-:W-:Y:S05]  /*8770*/  BSYNC.RECONVERGENT B0 ;  /* 0x0000000000007941 */ /* 0x000fea0003800200 */
.L_x_146:
[----:B------:R-:W-:Y:S01]  /*8780*/  ULEA UR4, UR51, UR48, 0x3 ;  /* 0x0000003033047291 */ /* 0x000fe2000f8e18ff */
[----:B------:R-:W-:-:S04]  /*8790*/  DEPBAR.LE SB0, 0x0 ;  /* 0x000080000000791a */ /* 0x000fc80000000000 */
[----:B------:R-:W-:-:S04]  /*87a0*/  UIADD3 UR4, UPT, UPT, UR4, 0x70, URZ ;  /* 0x0000007004047890 */ /* 0x000fc8000fffe0ff */
[----:B------:R-:W-:-:S09]  /*87b0*/  UPRMT UR4, UR37, 0x654, UR4 ;  /* 0x0000065425047896 */ /* 0x000fd20008000004 */
[----:B------:R-:W-:Y:S01]  /*87c0*/  SYNCS.ARRIVE.TRANS64.RED.A1T0 RZ, [UR4], RZ ;  /* 0x000000ffffff79a7 */ /* 0x000fe20008100404 */
[----:B------:R-:W-:Y:S05]  /*87d0*/  EXIT ;  /* 0x000000000000794d */ /* 0x000fea0003800000 */
.L_x_24:
[----:B--2---:R2:W4:Y:S02]  /*87e0*/  SYNCS.PHASECHK.TRANS64.TRYWAIT P0, [R3+URZ+0x110], R2 ;  /* 0x00011002030075a7 */ /* 0x00452400080011ff */
[----:B----4-:R-:W-:Y:S05]  /*87f0*/  @!P0 NANOSLEEP.SYNCS 0x989680 ;  /* 0x009896800000895d */ /* 0x010fea0003900000 */
[----:B------:R-:W4:Y:S02]  /*8800*/  @!P0 SYNCS.PHASECHK.TRANS64 P0, [R3+URZ+0x110], R2 ;  /* 0x00011002030085a7 */ /* 0x000f2400080010ff */
[----:B----4-:R-:W-:Y:S05]  /*8810*/  @!P0 BRA `(.L_x_24) ;  /* 0xfffffffc00f08947 */ /* 0x010fea000383ffff */
[----:B------:R-:W-:Y:S05]  /*8820*/  BRA `(.L_x_150) ;  /* 0xffffff9000007947 */ /* 0x000fea000383ffff */
.L_x_27:
[----:B-1----:R-:W-:-:S07]  /*8830*/  MOV R2, UR33 ;  /* 0x0000002100027c02 */ /* 0x002fce0008000f00 */
.L_x_151:
[----:B-1----:R1:W2:Y:S02]  /*8840*/  SYNCS.PHASECHK.TRANS64.TRYWAIT P0, [R2+URZ+0x28], R5 ;  /* 0x00002805020075a7 */ /* 0x0022a400080011ff */
[----:B--2---:R-:W-:Y:S05]  /*8850*/  @!P0 NANOSLEEP.SYNCS 0x989680 ;  /* 0x009896800000895d */ /* 0x004fea0003900000 */
[----:B------:R-:W2:Y:S02]  /*8860*/  @!P0 SYNCS.PHASECHK.TRANS64 P0, [R2+URZ+0x28], R5 ;  /* 0x00002805020085a7 */ /* 0x000ea400080010ff */
[----:B--2---:R-:W-:Y:S05]  /*8870*/  @!P0 BRA `(.L_x_151) ;  /* 0xfffffffc00f08947 */ /* 0x004fea000383ffff */
[----:B------:R-:W-:Y:S05]  /*8880*/  BRA `(.L_x_26) ;  /* 0xffffff9000647947 */ /* 0x000fea000383ffff */
.L_x_34:
[----:B-1----:R-:W-:-:S07]  /*8890*/  MOV R2, UR17 ;  /* 0x0000001100027c02 */ /* 0x002fce0008000f00 */
.L_x_152:
[----:B-1----:R1:W2:Y:S02]  /*88a0*/  SYNCS.PHASECHK.TRANS64.TRYWAIT P0, [R2+URZ+0x28], R5 ;  /* 0x00002805020075a7 */ /* 0x0022a400080011ff */
[----:B--2---:R-:W-:Y:S05]  /*88b0*/  @!P0 NANOSLEEP.SYNCS 0x989680 ;  /* 0x009896800000895d */ /* 0x004fea0003900000 */
[----:B------:R-:W2:Y:S02]  /*88c0*/  @!P0 SYNCS.PHASECHK.TRANS64 P0, [R2+URZ+0x28], R5 ;  /* 0x00002805020085a7 */ /* 0x000ea400080010ff */
[----:B--2---:R-:W-:Y:S05]  /*88d0*/  @!P0 BRA `(.L_x_152) ;  /* 0xfffffffc00f08947 */ /* 0x004fea000383ffff */
[----:B------:R-:W-:Y:S05]  /*88e0*/  BRA `(.L_x_33) ;  /* 0xffffff94001c7947 */ /* 0x000fea000383ffff */
.L_x_39:
[----:B-1----:R1:W2:Y:S02]  /*88f0*/  SYNCS.PHASECHK.TRANS64.TRYWAIT P0, [R2+URZ+0xa0], R3 ;  /* 0x0000a003020075a7 */ /* 0x0022a400080011ff */
[----:B--2---:R-:W-:Y:S05]  /*8900*/  @!P0 NANOSLEEP.SYNCS 0x989680 ;  /* 0x009896800000895d */ /* 0x004fea0003900000 */
[----:B------:R-:W2:Y:S02]  /*8910*/  @!P0 SYNCS.PHASECHK.TRANS64 P0, [R2+URZ+0xa0], R3 ;  /* 0x0000a003020085a7 */ /* 0x000ea400080010ff */
[----:B--2---:R-:W-:Y:S05]  /*8920*/  @!P0 BRA `(.L_x_39) ;  /* 0xfffffffc00f08947 */ /* 0x004fea000383ffff */
[----:B------:R-:W-:Y:S05]  /*8930*/  BRA `(.L_x_153) ;  /* 0xffffff9400bc7947 */ /* 0x000fea000383ffff */
.L_x_43:
[----:B---3--:R-:W-:-:S07]  /*8940*/  MOV R0, UR4 ;  /* 0x0000000400007c02 */ /* 0x008fce0008000f00 */
.L_x_154:
[----:B-1----:R1:W2:Y:S02]  /*8950*/  SYNCS.PHASECHK.TRANS64.TRYWAIT P0, [R0+URZ], R3 ;  /* 0x00000003000075a7 */ /* 0x0022a400080011ff */
[----:B--2---:R-:W-:Y:S05]  /*8960*/  @!P0 NANOSLEEP.SYNCS 0x989680 ;  /* 0x009896800000895d */ /* 0x004fea0003900000 */
[----:B------:R-:W2:Y:S02]  /*8970*/  @!P0 SYNCS.PHASECHK.TRANS64 P0, [R0+URZ], R3 ;  /* 0x00000003000085a7 */ /* 0x000ea400080010ff */
[----:B--2---:R-:W-:Y:S05]  /*8980*/  @!P0 BRA `(.L_x_154) ;  /* 0xfffffffc00f08947 */ /* 0x004fea000383ffff */
[----:B------:R-:W-:Y:S05]  /*8990*/  BRA `(.L_x_155) ;  /* 0xffffff9c002c7947 */ /* 0x000fea000383ffff */
.L_x_44:
[----:B---3--:R-:W-:-:S07]  /*89a0*/  MOV R0, UR4 ;  /* 0x0000000400007c02 */ /* 0x008fce0008000f00 */
.L_x_156:
[----:B-1----:R1:W2:Y:S02]  /*89b0*/  SYNCS.PHASECHK.TRANS64.TRYWAIT P0, [R0+URZ], R3 ;  /* 0x00000003000075a7 */ /* 0x0022a400080011ff */
[----:B--2---:R-:W-:Y:S05]  /*89c0*/  @!P0 NANOSLEEP.SYNCS 0x989680 ;  /* 0x009896800000895d */ /* 0x004fea0003900000 */
[----:B------:R-:W2:Y:S02]  /*89d0*/  @!P0 SYNCS.PHASECHK.TRANS64 P0, [R0+URZ], R3 ;  /* 0x00000003000085a7 */ /* 0x000ea400080010ff */
[----:B--2---:R-:W-:Y:S05]  /*89e0*/  @!P0 BRA `(.L_x_156) ;  /* 0xfffffffc00f08947 */ /* 0x004fea000383ffff */
[----:B------:R-:W-:Y:S05]  /*89f0*/  BRA `(.L_x_157) ;  /* 0xffffff9c00387947 */ /* 0x000fea000383ffff */
.L_x_45:
[----:B---3--:R-:W-:-:S07]  /*8a00*/  MOV R0, UR4 ;  /* 0x0000000400007c02 */ /* 0x008fce0008000f00 */
.L_x_158:
[----:B-1----:R1:W2:Y:S02]  /*8a10*/  SYNCS.PHASECHK.TRANS64.TRYWAIT P0, [R0+URZ], R3 ;  /* 0x00000003000075a7 */ /* 0x0022a400080011ff */
[----:B--2---:R-:W-:Y:S05]  /*8a20*/  @!P0 NANOSLEEP.SYNCS 0x989680 ;  /* 0x009896800000895d */ /* 0x004fea0003900000 */
[----:B------:R-:W2:Y:S02]  /*8a30*/  @!P0 SYNCS.PHASECHK.TRANS64 P0, [R0+URZ], R3 ;  /* 0x00000003000085a7 */ /* 0x000ea400080010ff */
[----:B--2---:R-:W-:Y:S05]  /*8a40*/  @!P0 BRA `(.L_x_158) ;  /* 0xfffffffc00f08947 */ /* 0x004fea000383ffff */
[----:B------:R-:W-:Y:S05]  /*8a50*/  BRA `(.L_x_159) ;  /* 0xffffff9c00447947 */ /* 0x000fea000383ffff */
.L_x_46:
[----:B---3--:R-:W-:-:S07]  /*8a60*/  MOV R0, UR4 ;  /* 0x0000000400007c02 */ /* 0x008fce0008000f00 */
.L_x_160:
[----:B-1----:R1:W2:Y:S02]  /*8a70*/  SYNCS.PHASECHK.TRANS64.TRYWAIT P0, [R0+URZ], R3 ;  /* 0x00000003000075a7 */ /* 0x0022a400080011ff */
[----:B--2---:R-:W-:Y:S05]  /*8a80*/  @!P0 NANOSLEEP.SYNCS 0x989680 ;  /* 0x009896800000895d */ /* 0x004fea0003900000 */
[----:B------:R-:W2:Y:S02]  /*8a90*/  @!P0 SYNCS.PHASECHK.TRANS64 P0, [R0+URZ], R3 ;  /* 0x00000003000085a7 */ /* 0x000ea400080010ff */
[----:B--2---:R-:W-:Y:S05]  /*8aa0*/  @!P0 BRA `(.L_x_160) ;  /* 0xfffffffc00f08947 */ /* 0x004fea000383ffff */
[----:B------:R-:W-:Y:S05]  /*8ab0*/  BRA `(.L_x_161) ;  /* 0xffffff9c00507947 */ /* 0x000fea000383ffff */
.L_x_49:
[----:B-1----:R1:W2:Y:S02]  /*8ac0*/  SYNCS.PHASECHK.TRANS64.TRYWAIT P0, [R0+URZ+0x100], R5 ;  /* 0x00010005000075a7 */ /* 0x0022a400080011ff */
[----:B--2---:R-:W-:Y:S05]  /*8ad0*/  @!P0 NANOSLEEP.SYNCS 0x989680 ;  /* 0x009896800000895d */ /* 0x004fea0003900000 */
[----:B------:R-:W2:Y:S02]  /*8ae0*/  @!P0 SYNCS.PHASECHK.TRANS64 P0, [R0+URZ+0x100], R5 ;  /* 0x00010005000085a7 */ /* 0x000ea400080010ff */
[----:B--2---:R-:W-:Y:S05]  /*8af0*/  @!P0 BRA `(.L_x_49) ;  /* 0xfffffffc00f08947 */ /* 0x004fea000383ffff */
[----:B------:R-:W-:Y:S05]  /*8b00*/  BRA `(.L_x_162) ;  /* 0xffffff9c00b07947 */ /* 0x000fea000383ffff */
.L_x_50:
[----:B------:R-:W-:-:S07]  /*8b10*/  MOV R0, UR5 ;  /* 0x0000000500007c02 */ /* 0x000fce0008000f00 */
.L_x_163:
[----:B-1----:R1:W2:Y:S02]  /*8b20*/  SYNCS.PHASECHK.TRANS64.TRYWAIT P0, [R0+URZ+0xb0], R7 ;  /* 0x0000b007000075a7 */ /* 0x0022a400080011ff */
[----:B--2---:R-:W-:Y:S05]  /*8b30*/  @!P0 NANOSLEEP.SYNCS 0x989680 ;  /* 0x009896800000895d */ /* 0x004fea0003900000 */
[----:B------:R-:W2:Y:S02]  /*8b40*/  @!P0 SYNCS.PHASECHK.TRANS64 P0, [R0+URZ+0xb0], R7 ;  /* 0x0000b007000085a7 */ /* 0x000ea400080010ff */
[----:B--2---:R-:W-:Y:S05]  /*8b50*/  @!P0 BRA `(.L_x_163) ;  /* 0xfffffffc00f08947 */ /* 0x004fea000383ffff */
[----:B------:R-:W-:Y:S05]  /*8b60*/  BRA `(.L_x_164) ;  /* 0xffffff9c00c07947 */ /* 0x000fea000383ffff */
.L_x_51:
[----:B-1----:R1:W2:Y:S02]  /*8b70*/  SYNCS.PHASECHK.TRANS64.TRYWAIT P1, [R0+URZ+0xa0], R5 ;  /* 0x0000a005000075a7 */ /* 0x0022a400080211ff */
[----:B--2---:R-:W-:Y:S05]  /*8b80*/  @!P1 NANOSLEEP.SYNCS 0x989680 ;  /* 0x009896800000995d */ /* 0x004fea0003900000 */
[----:B------:R-:W2:Y:S02]  /*8b90*/  @!P1 SYNCS.PHASECHK.TRANS64 P1, [R0+URZ+0xa0], R5 ;  /* 0x0000a005000095a7 */ /* 0x000ea400080210ff */
[----:B--2---:R-:W-:Y:S05]  /*8ba0*/  @!P1 BRA `(.L_x_51) ;  /* 0xfffffffc00f09947 */ /* 0x004fea000383ffff */
[----:B------:R-:W-:Y:S05]  /*8bb0*/  BRA `(.L_x_165) ;  /* 0xffffff9c00f07947 */ /* 0x000fea000383ffff */
.L_x_54:
[----:B------:R-:W-:-:S07]  /*8bc0*/  MOV R0, UR5 ;  /* 0x0000000500007c02 */ /* 0x000fce0008000f00 */
.L_x_166:
[----:B-1----:R1:W2:Y:S02]  /*8bd0*/  SYNCS.PHASECHK.TRANS64.TRYWAIT P0, [R0+URZ+0xb0], R3 ;  /* 0x0000b003000075a7 */ /* 0x0022a400080011ff */
[----:B--2---:R-:W-:Y:S05]  /*8be0*/  @!P0 NANOSLEEP.SYNCS 0x989680 ;  /* 0x009896800000895d */ /* 0x004fea0003900000 */
[----:B------:R-:W2:Y:S02]  /*8bf0*/  @!P0 SYNCS.PHASECHK.TRANS64 P0, [R0+URZ+0xb0], R3 ;  /* 0x0000b003000085a7 */ /* 0x000ea400080010ff */
[----:B--2---:R-:W-:Y:S05]  /*8c00*/  @!P0 BRA `(.L_x_166) ;  /* 0xfffffffc00f08947 */ /* 0x004fea000383ffff */
[----:B------:R-:W-:Y:S05]  /*8c10*/  BRA `(.L_x_53) ;  /* 0xffffffa000447947 */ /* 0x000fea000383ffff */
.L_x_63:
[----:B-1----:R-:W-:-:S04]  /*8c20*/  MOV R4, UR6 ;  /* 0x0000000600047c02 */ /* 0x002fc80008000f00 */
[----:B------:R1:W2:Y:S03]  /*8c30*/  SYNCS.PHASECHK.TRANS64.TRYWAIT P0, [R4+URZ+0x8], R5 ;  /* 0x00000805040075a7 */ /* 0x0002a600080011ff */
[----:B--2---:R-:W-:Y:S05]  /*8c40*/  @!P0 NANOSLEEP.SYNCS 0x989680 ;  /* 0x009896800000895d */ /* 0x004fea0003900000 */
[----:B------:R-:W2:Y:S02]  /*8c50*/  @!P0 SYNCS.PHASECHK.TRANS64 P0, [R4+URZ+0x8], R5 ;  /* 0x00000805040085a7 */ /* 0x000ea400080010ff */
[----:B--2---:R-:W-:Y:S05]  /*8c60*/  @!P0 BRA `(.L_x_63) ;  /* 0xfffffffc00ec8947 */ /* 0x004fea000383ffff */
[----:B------:R-:W-:Y:S05]  /*8c70*/  BRA `(.L_x_62) ;  /* 0xffffffa000f87947 */ /* 0x000fea000383ffff */
.L_x_65:
[----:B------:R-:W-:Y:S01]  /*8c80*/  BSSY B0, `(.L_x_167) ;  /* 0x0000006000007945 */ /* 0x000fe20003800000 */
[----:B------:R-:W-:-:S07]  /*8c90*/  MOV R15, 0xffffffff ;  /* 0xffffffff000f7802 */ /* 0x000fce0000000f00 */
[----:B-1---5:R-:W-:Y:S05]  /*8ca0*/  WARPSYNC.COLLECTIVE R15, `(.L_x_168) ;  /* 0x000000000f0c7348 */ /* 0x022fea0003c00000 */
[----:B------:R-:W-:Y:S02]  /*8cb0*/  ELECT P6, UR79, PT ;  /* 0x00000000004f782f */ /* 0x000fe400038c0000 */
[----:B------:R-:W-:Y:S01]  /*8cc0*/  MOV R14, UR79 ;  /* 0x0000004f000e7c02 */ /* 0x000fe20008000f00 */
[----:B-1---5:R-:W-:Y:S10]  /*8cd0*/  ENDCOLLECTIVE ;  /* 0x000000000000791b */ /* 0x022ff40003800000 */
.L_x_168:
[----:B------:R-:W-:Y:S05]  /*8ce0*/  BSYNC B0 ;  /* 0x0000000000007941 */ /* 0x000fea0003800000 */
.L_x_167:
[----:B------:R-:W-:Y:S05]  /*8cf0*/  BRA `(.L_x_169) ;  /* 0xffffffa400287947 */ /* 0x000fea000383ffff */
.L_x_67:
[----:B-1----:R-:W-:-:S04]  /*8d00*/  MOV R2, UR6 ;  /* 0x0000000600027c02 */ /* 0x002fc80008000f00 */
[----:B------:R1:W2:Y:S03]  /*8d10*/  SYNCS.PHASECHK.TRANS64.TRYWAIT P0, [R2+URZ+0x8], R3 ;  /* 0x00000803020075a7 */ /* 0x0002a600080011ff */
[----:B--2---:R-:W-:Y:S05]  /*8d20*/  @!P0 NANOSLEEP.SYNCS 0x989680 ;  /* 0x009896800000895d */ /* 0x004fea0003900000 */
[----:B------:R-:W2:Y:S02]  /*8d30*/  @!P0 SYNCS.PHASECHK.TRANS64 P0, [R2+URZ+0x8], R3 ;  /* 0x00000803020085a7 */ /* 0x000ea400080010ff */
[----:B--2---:R-:W-:Y:S05]  /*8d40*/  @!P0 BRA `(.L_x_67) ;  /* 0xfffffffc00ec8947 */ /* 0x004fea000383ffff */
[----:B------:R-:W-:Y:S05]  /*8d50*/  BRA `(.L_x_66) ;  /* 0xffffffa4002c7947 */ /* 0x000fea000383ffff */
.L_x_68:
[----:B-1----:R1:W2:Y:S02]  /*8d60*/  SYNCS.PHASECHK.TRANS64.TRYWAIT P0, [R0+URZ+0xa0], R5 ;  /* 0x0000a005000075a7 */ /* 0x0022a400080011ff */
[----:B--2---:R-:W-:Y:S05]  /*8d70*/  @!P0 NANOSLEEP.SYNCS 0x989680 ;  /* 0x009896800000895d */ /* 0x004fea0003900000 */
[----:B------:R-:W2:Y:S02]  /*8d80*/  @!P0 SYNCS.PHASECHK.TRANS64 P0, [R0+URZ+0xa0], R5 ;  /* 0x0000a005000085a7 */ /* 0x000ea400080010ff */
[----:B--2---:R-:W-:Y:S05]  /*8d90*/  @!P0 BRA `(.L_x_68) ;  /* 0xfffffffc00f08947 */ /* 0x004fea000383ffff */
[----:B------:R-:W-:Y:S05]  /*8da0*/  BRA `(.L_x_170) ;  /* 0xffffffa800087947 */ /* 0x000fea000383ffff */
.L_x_70:
[----:B------:R-:W-:-:S07]  /*8db0*/  MOV R0, UR10 ;  /* 0x0000000a00007c02 */ /* 0x000fce0008000f00 */
.L_x_171:
[----:B-1----:R1:W2:Y:S02]  /*8dc0*/  SYNCS.PHASECHK.TRANS64.TRYWAIT P0, [R0+URZ+0xe0], R5 ;  /* 0x0000e005000075a7 */ /* 0x0022a400080011ff */
[----:B--2---:R-:W-:Y:S05]  /*8dd0*/  @!P0 NANOSLEEP.SYNCS 0x989680 ;  /* 0x009896800000895d */ /* 0x004fea0003900000 */
[----:B------:R-:W2:Y:S02]  /*8de0*/  @!P0 SYNCS.PHASECHK.TRANS64 P0, [R0+URZ+0xe0], R5 ;  /* 0x0000e005000085a7 */ /* 0x000ea400080010ff */
[----:B--2---:R-:W-:Y:S05]  /*8df0*/  @!P0 BRA `(.L_x_171) ;  /* 0xfffffffc00f08947 */ /* 0x004fea000383ffff */
[----:B------:R-:W-:Y:S05]  /*8e00*/  BRA `(.L_x_172) ;  /* 0xffffffa800547947 */ /* 0x000fea000383ffff */
.L_x_73:
[----:B------:R-:W-:Y:S07]  /*8e10*/  MOV R0, UR9 ;  /* 0x0000000900007c02 */ /* 0x000fee0008000f00 */
.L_x_173:
[----:B-1----:R1:W2:Y:S02]  /*8e20*/  SYNCS.PHASECHK.TRANS64.TRYWAIT P0, [R0+URZ], R5 ;  /* 0x00000005000075a7 */ /* 0x0022a400080011ff */
[----:B--2---:R-:W-:Y:S05]  /*8e30*/  @!P0 NANOSLEEP.SYNCS 0x989680 ;  /* 0x009896800000895d */ /* 0x004fea0003900000 */
[----:B------:R-:W2:Y:S02]  /*8e40*/  @!P0 SYNCS.PHASECHK.TRANS64 P0, [R0+URZ], R5 ;  /* 0x00000005000085a7 */ /* 0x000ea400080010ff */
[----:B--2---:R-:W-:Y:S05]  /*8e50*/  @!P0 BRA `(.L_x_173) ;  /* 0xfffffffc00f08947 */ /* 0x004fea000383ffff */
[----:B------:R-:W-:Y:S05]  /*8e60*/  BRA `(.L_x_72) ;  /* 0xffffffa800687947 */ /* 0x000fea000383ffff */
.L_x_77:
[----:B-1----:R-:W-:-:S07]  /*8e70*/  MOV R0, UR7 ;  /* 0x0000000700007c02 */ /* 0x002fce0008000f00 */
.L_x_174:
[----:B-1----:R1:W2:Y:S02]  /*8e80*/  SYNCS.PHASECHK.TRANS64.TRYWAIT P0, [R0+URZ], R3 ;  /* 0x00000003000075a7 */ /* 0x0022a400080011ff */
[----:B--2---:R-:W-:Y:S05]  /*8e90*/  @!P0 NANOSLEEP.SYNCS 0x989680 ;  /* 0x009896800000895d */ /* 0x004fea0003900000 */
[----:B------:R-:W2:Y:S02]  /*8ea0*/  @!P0 SYNCS.PHASECHK.TRANS64 P0, [R0+URZ], R3 ;  /* 0x00000003000085a7 */ /* 0x000ea400080010ff */
[----:B--2---:R-:W-:Y:S05]  /*8eb0*/  @!P0 BRA `(.L_x_174) ;  /* 0xfffffffc00f08947 */ /* 0x004fea000383ffff */
[----:B------:R-:W-:Y:S05]  /*8ec0*/  BRA `(.L_x_175) ;  /* 0xffffffac00347947 */ /* 0x000fea000383ffff */
.L_x_78:
[----:B------:R-:W-:-:S07]  /*8ed0*/  MOV R0, UR7 ;  /* 0x0000000700007c02 */ /* 0x000fce0008000f00 */
.L_x_176:
[----:B-1----:R1:W2:Y:S02]  /*8ee0*/  SYNCS.PHASECHK.TRANS64.TRYWAIT P0, [R0+URZ], R3 ;  /* 0x00000003000075a7 */ /* 0x0022a400080011ff */
[----:B--2---:R-:W-:Y:S05]  /*8ef0*/  @!P0 NANOSLEEP.SYNCS 0x989680 ;  /* 0x009896800000895d */ /* 0x004fea0003900000 */
[----:B------:R-:W2:Y:S02]  /*8f00*/  @!P0 SYNCS.PHASECHK.TRANS64 P0, [R0+URZ], R3 ;  /* 0x00000003000085a7 */ /* 0x000ea400080010ff */
[----:B--2---:R-:W-:Y:S05]  /*8f10*/  @!P0 BRA `(.L_x_176) ;  /* 0xfffffffc00f08947 */ /* 0x004fea000383ffff */
[----:B------:R-:W-:Y:S05]  /*8f20*/  BRA `(.L_x_177) ;  /* 0xffffffac00407947 */ /* 0x000fea000383ffff */
.L_x_79:
[----:B------:R-:W-:-:S07]  /*8f30*/  MOV R0, UR7 ;  /* 0x0000000700007c02 */ /* 0x000fce0008000f00 */
.L_x_178:
[----:B-1----:R1:W2:Y:S02]  /*8f40*/  SYNCS.PHASECHK.TRANS64.TRYWAIT P0, [R0+URZ], R3 ;  /* 0x00000003000075a7 */ /* 0x0022a400080011ff */
[----:B--2---:R-:W-:Y:S05]  /*8f50*/  @!P0 NANOSLEEP.SYNCS 0x989680 ;  /* 0x009896800000895d */ /* 0x004fea0003900000 */
[----:B------:R-:W2:Y:S02]  /*8f60*/  @!P0 SYNCS.PHASECHK.TRANS64 P0, [R0+URZ], R3 ;  /* 0x00000003000085a7 */ /* 0x000ea400080010ff */
[----:B--2---:R-:W-:Y:S05]  /*8f70*/  @!P0 BRA `(.L_x_178) ;  /* 0xfffffffc00f08947 */ /* 0x004fea000383ffff */
[----:B------:R-:W-:Y:S05]  /*8f80*/  BRA `(.L_x_179) ;  /* 0xffffffac004c7947 */ /* 0x000fea000383ffff */
.L_x_82:
[----:B------:R-:W-:-:S07]  /*8f90*/  MOV R0, UR8 ;  /* 0x0000000800007c02 */ /* 0x000fce0008000f00 */
.L_x_180:
[----:B-1----:R1:W2:Y:S02]  /*8fa0*/  SYNCS.PHASECHK.TRANS64.TRYWAIT P1, [R0+URZ+0x120], R3 ;  /* 0x00012003000075a7 */ /* 0x0022a400080211ff */
[----:B--2---:R-:W-:Y:S05]  /*8fb0*/  @!P1 NANOSLEEP.SYNCS 0x989680 ;  /* 0x009896800000995d */ /* 0x004fea0003900000 */
[----:B------:R-:W2:Y:S02]  /*8fc0*/  @!P1 SYNCS.PHASECHK.TRANS64 P1, [R0+URZ+0x120], R3 ;  /* 0x00012003000095a7 */ /* 0x000ea400080210ff */
[----:B--2---:R-:W-:Y:S05]  /*8fd0*/  @!P1 BRA `(.L_x_180) ;  /* 0xfffffffc00f09947 */ /* 0x004fea000383ffff */
[----:B------:R-:W-:Y:S05]  /*8fe0*/  BRA `(.L_x_181) ;  /* 0xffffffac00987947 */ /* 0x000fea000383ffff */
.L_x_87:
[----:B--2---:R2:W4:Y:S02]  /*8ff0*/  SYNCS.PHASECHK.TRANS64.TRYWAIT P0, [R0+URZ+0xa0], R3 ;  /* 0x0000a003000075a7 */ /* 0x00452400080011ff */
[----:B----4-:R-:W-:Y:S05]  /*9000*/  @!P0 NANOSLEEP.SYNCS 0x989680 ;  /* 0x009896800000895d */ /* 0x010fea0003900000 */
[----:B------:R-:W4:Y:S02]  /*9010*/  @!P0 SYNCS.PHASECHK.TRANS64 P0, [R0+URZ+0xa0], R3 ;  /* 0x0000a003000085a7 */ /* 0x000f2400080010ff */
[----:B----4-:R-:W-:Y:S05]  /*9020*/  @!P0 BRA `(.L_x_87) ;  /* 0xfffffffc00f08947 */ /* 0x010fea000383ffff */
[----:B------:R-:W-:Y:S05]  /*9030*/  BRA `(.L_x_182) ;  /* 0xffffffb000ac7947 */ /* 0x000fea000383ffff */
.L_x_90:
[----:B------:R-:W-:Y:S07]  /*9040*/  MOV R0, UR7 ;  /* 0x0000000700007c02 */ /* 0x000fee0008000f00 */
.L_x_183:
[----:B--2---:R2:W4:Y:S02]  /*9050*/  SYNCS.PHASECHK.TRANS64.TRYWAIT P0, [R0+URZ+0x98], R3 ;  /* 0x00009803000075a7 */ /* 0x00452400080011ff */
[----:B----4-:R-:W-:Y:S05]  /*9060*/  @!P0 NANOSLEEP.SYNCS 0x989680 ;  /* 0x009896800000895d */ /* 0x010fea0003900000 */
[----:B------:R-:W4:Y:S02]  /*9070*/  @!P0 SYNCS.PHASECHK.TRANS64 P0, [R0+URZ+0x98], R3 ;  /* 0x00009803000085a7 */ /* 0x000f2400080010ff */
[----:B----4-:R-:W-:Y:S05]  /*9080*/  @!P0 BRA `(.L_x_183) ;  /* 0xfffffffc00f08947 */ /* 0x010fea000383ffff */
[----:B------:R-:W-:Y:S05]  /*9090*/  BRA `(.L_x_89) ;  /* 0xffffffb4008c7947 */ /* 0x000fea000383ffff */
.L_x_93:
[----:B------:R-:W-:Y:S07]  /*90a0*/  MOV R3, UR7 ;  /* 0x0000000700037c02 */ /* 0x000fee0008000f00 */
.L_x_184:
[----:B-1----:R1:W2:Y:S02]  /*90b0*/  SYNCS.PHASECHK.TRANS64.TRYWAIT P0, [R3+URZ+0x70], R12 ;  /* 0x0000700c030075a7 */ /* 0x0022a400080011ff */
[----:B--2---:R-:W-:Y:S05]  /*90c0*/  @!P0 NANOSLEEP.SYNCS 0x989680 ;  /* 0x009896800000895d */ /* 0x004fea0003900000 */
[----:B------:R-:W2:Y:S02]  /*90d0*/  @!P0 SYNCS.PHASECHK.TRANS64 P0, [R3+URZ+0x70], R12 ;  /* 0x0000700c030085a7 */ /* 0x000ea400080010ff */
[----:B--2---:R-:W-:Y:S05]  /*90e0*/  @!P0 BRA `(.L_x_184) ;  /* 0xfffffffc00f08947 */ /* 0x004fea000383ffff */
[----:B------:R-:W-:Y:S05]  /*90f0*/  BRA `(.L_x_185) ;  /* 0xffffffb800047947 */ /* 0x000fea000383ffff */
.L_x_94:
[----:B-1----:R-:W-:Y:S07]  /*9100*/  MOV R3, UR7 ;  /* 0x0000000700037c02 */ /* 0x002fee0008000f00 */
.L_x_186:
[----:B-1----:R1:W2:Y:S02]  /*9110*/  SYNCS.PHASECHK.TRANS64.TRYWAIT P0, [R3+URZ+0x78], R12 ;  /* 0x0000780c030075a7 */ /* 0x0022a400080011ff */
[----:B--2---:R-:W-:Y:S05]  /*9120*/  @!P0 NANOSLEEP.SYNCS 0x989680 ;  /* 0x009896800000895d */ /* 0x004fea0003900000 */
[----:B------:R-:W2:Y:S02]  /*9130*/  @!P0 SYNCS.PHASECHK.TRANS64 P0, [R3+URZ+0x78], R12 ;  /* 0x0000780c030085a7 */ /* 0x000ea400080010ff */
[----:B--2---:R-:W-:Y:S05]  /*9140*/  @!P0 BRA `(.L_x_186) ;  /* 0xfffffffc00f08947 */ /* 0x004fea000383ffff */
[----:B------:R-:W-:Y:S05]  /*9150*/  BRA `(.L_x_187) ;  /* 0xffffffb800607947 */ /* 0x000fea000383ffff */
.L_x_95:
[----:B-1----:R-:W-:Y:S07]  /*9160*/  MOV R3, UR7 ;  /* 0x0000000700037c02 */ /* 0x002fee0008000f00 */
.L_x_188:
[----:B-1----:R1:W2:Y:S02]  /*9170*/  SYNCS.PHASECHK.TRANS64.TRYWAIT P0, [R3+URZ+0x80], R12 ;  /* 0x0000800c030075a7 */ /* 0x0022a400080011ff */
[----:B--2---:R-:W-:Y:S05]  /*9180*/  @!P0 NANOSLEEP.SYNCS 0x989680 ;  /* 0x009896800000895d */ /* 0x004fea0003900000 */
[----:B------:R-:W2:Y:S02]  /*9190*/  @!P0 SYNCS.PHASECHK.TRANS64 P0, [R3+URZ+0x80], R12 ;  /* 0x0000800c030085a7 */ /* 0x000ea400080010ff */
[----:B--2---:R-:W-:Y:S05]  /*91a0*/  @!P0 BRA `(.L_x_188) ;  /* 0xfffffffc00f08947 */ /* 0x004fea000383ffff */
[----:B------:R-:W-:Y:S05]  /*91b0*/  BRA `(.L_x_189) ;  /* 0xffffffb800bc7947 */ /* 0x000fea000383ffff */
.L_x_96:
[----:B------:R-:W-:Y:S07]  /*91c0*/  MOV R3, UR7 ;  /* 0x0000000700037c02 */ /* 0x000fee0008000f00 */
.L_x_190:
[----:B-1----:R1:W2:Y:S02]  /*91d0*/  SYNCS.PHASECHK.TRANS64.TRYWAIT P0, [R3+URZ+0x88], R12 ;  /* 0x0000880c030075a7 */ /* 0x0022a400080011ff */
[----:B--2---:R-:W-:Y:S05]  /*91e0*/  @!P0 NANOSLEEP.SYNCS 0x989680 ;  /* 0x009896800000895d */ /* 0x004fea0003900000 */
[----:B------:R-:W2:Y:S02]  /*91f0*/  @!P0 SYNCS.PHASECHK.TRANS64 P0, [R3+URZ+0x88], R12 ;  /* 0x0000880c030085a7 */ /* 0x000ea400080010ff */
[----:B--2---:R-:W-:Y:S05]  /*9200*/  @!P0 BRA `(.L_x_190) ;  /* 0xfffffffc00f08947 */ /* 0x004fea000383ffff */
[----:B------:R-:W-:Y:S05]  /*9210*/  BRA `(.L_x_191) ;  /* 0xffffffbc005c7947 */ /* 0x000fea000383ffff */
.L_x_98:
[----:B------:R-:W-:-:S07]  /*9220*/  MOV R0, UR7 ;  /* 0x0000000700007c02 */ /* 0x000fce0008000f00 */
.L_x_192:
[----:B-1----:R1:W4:Y:S02]  /*9230*/  SYNCS.PHASECHK.TRANS64.TRYWAIT P0, [R0+URZ+0x70], R3 ;  /* 0x00007003000075a7 */ /* 0x00232400080011ff */
[----:B----4-:R-:W-:Y:S05]  /*9240*/  @!P0 NANOSLEEP.SYNCS 0x989680 ;  /* 0x009896800000895d */ /* 0x010fea0003900000 */
[----:B------:R-:W4:Y:S02]  /*9250*/  @!P0 SYNCS.PHASECHK.TRANS64 P0, [R0+URZ+0x70], R3 ;  /* 0x00007003000085a7 */ /* 0x000f2400080010ff */
[----:B----4-:R-:W-:Y:S05]  /*9260*/  @!P0 BRA `(.L_x_192) ;  /* 0xfffffffc00f08947 */ /* 0x010fea000383ffff */
[----:B------:R-:W-:Y:S05]  /*9270*/  BRA `(.L_x_193) ;  /* 0xffffffbc00e47947 */ /* 0x000fea000383ffff */
.L_x_99:
[----:B-1----:R-:W-:-:S07]  /*9280*/  MOV R0, UR7 ;  /* 0x0000000700007c02 */ /* 0x002fce0008000f00 */
.L_x_194:
[----:B-1----:R1:W4:Y:S02]  /*9290*/  SYNCS.PHASECHK.TRANS64.TRYWAIT P0, [R0+URZ+0x78], R3 ;  /* 0x00007803000075a7 */ /* 0x00232400080011ff */
[----:B----4-:R-:W-:Y:S05]  /*92a0*/  @!P0 NANOSLEEP.SYNCS 0x989680 ;  /* 0x009896800000895d */ /* 0x010fea0003900000 */
[----:B------:R-:W4:Y:S02]  /*92b0*/  @!P0 SYNCS.PHASECHK.TRANS64 P0, [R0+URZ+0x78], R3 ;  /* 0x00007803000085a7 */ /* 0x000f2400080010ff */
[----:B----4-:R-:W-:Y:S05]  /*92c0*/  @!P0 BRA `(.L_x_194) ;  /* 0xfffffffc00f08947 */ /* 0x010fea000383ffff */
[----:B------:R-:W-:Y:S05]  /*92d0*/  BRA `(.L_x_195) ;  /* 0xffffffbc00d47947 */ /* 0x000fea000383ffff */
.L_x_100:
[----:B-1----:R-:W-:-:S07]  /*92e0*/  MOV R0, UR7 ;  /* 0x0000000700007c02 */ /* 0x002fce0008000f00 */
.L_x_196:
[----:B-1----:R1:W4:Y:S02]  /*92f0*/  SYNCS.PHASECHK.TRANS64.TRYWAIT P0, [R0+URZ+0x80], R3 ;  /* 0x00008003000075a7 */ /* 0x00232400080011ff */
[----:B----4-:R-:W-:Y:S05]  /*9300*/  @!P0 NANOSLEEP.SYNCS 0x989680 ;  /* 0x009896800000895d */ /* 0x010fea0003900000 */
[----:B------:R-:W4:Y:S02]  /*9310*/  @!P0 SYNCS.PHASECHK.TRANS64 P0, [R0+URZ+0x80], R3 ;  /* 0x00008003000085a7 */ /* 0x000f2400080010ff */
[----:B----4-:R-:W-:Y:S05]  /*9320*/  @!P0 BRA `(.L_x_196) ;  /* 0xfffffffc00f08947 */ /* 0x010fea000383ffff */
[----:B------:R-:W-:Y:S05]  /*9330*/  BRA `(.L_x_197) ;  /* 0xffffffbc00c47947 */ /* 0x000fea000383ffff */
.L_x_102:
[----:B--2---:R2:W3:Y:S02]  /*9340*/  SYNCS.PHASECHK.TRANS64.TRYWAIT P0, [R0+URZ+0xa0], R3 ;  /* 0x0000a003000075a7 */ /* 0x0044e400080011ff */
[----:B---3--:R-:W-:Y:S05]  /*9350*/  @!P0 NANOSLEEP.SYNCS 0x989680 ;  /* 0x009896800000895d */ /* 0x008fea0003900000 */
[----:B------:R-:W3:Y:S02]  /*9360*/  @!P0 SYNCS.PHASECHK.TRANS64 P0, [R0+URZ+0xa0], R3 ;  /* 0x0000a003000085a7 */ /* 0x000ee400080010ff */
[----:B---3--:R-:W-:Y:S05]  /*9370*/  @!P0 BRA `(.L_x_102) ;  /* 0xfffffffc00f08947 */ /* 0x008fea000383ffff */
[----:B------:R-:W-:Y:S05]  /*9380*/  BRA `(.L_x_198) ;  /* 0xffffffc000947947 */ /* 0x000fea000383ffff */
.L_x_113:
[----:B-1----:R-:W-:Y:S04]  /*9390*/  MOV R0, UR48 ;  /* 0x0000003000007c02 */ /* 0x002fe80008000f00 */
[----:B------:R1:W3:Y:S03]  /*93a0*/  SYNCS.PHASECHK.TRANS64.TRYWAIT P1, [R0+URZ+0x50], R5 ;  /* 0x00005005000075a7 */ /* 0x0002e600080211ff */
[----:B---3--:R-:W-:Y:S05]  /*93b0*/  @!P1 NANOSLEEP.SYNCS 0x989680 ;  /* 0x009896800000995d */ /* 0x008fea0003900000 */
[----:B------:R-:W3:Y:S02]  /*93c0*/  @!P1 SYNCS.PHASECHK.TRANS64 P1, [R0+URZ+0x50], R5 ;  /* 0x00005005000095a7 */ /* 0x000ee400080210ff */
[----:B---3--:R-:W-:Y:S05]  /*93d0*/  @!P1 BRA `(.L_x_113) ;  /* 0xfffffffc00ec9947 */ /* 0x008fea000383ffff */
[----:B------:R-:W-:Y:S05]  /*93e0*/  BRA `(.L_x_112) ;  /* 0xffffffcc009c7947 */ /* 0x000fea000383ffff */
.L_x_115:
[----:B-1----:R1:W4:Y:S02]  /*93f0*/  SYNCS.PHASECHK.TRANS64.TRYWAIT P0, [R74+URZ+0xc0], R3 ;  /* 0x0000c0034a0075a7 */ /* 0x00232400080011ff */
[----:B----4-:R-:W-:Y:S05]  /*9400*/  @!P0 NANOSLEEP.SYNCS 0x989680 ;  /* 0x009896800000895d */ /* 0x010fea0003900000 */
[----:B------:R-:W4:Y:S02]  /*9410*/  @!P0 SYNCS.PHASECHK.TRANS64 P0, [R74+URZ+0xc0], R3 ;  /* 0x0000c0034a0085a7 */ /* 0x000f2400080010ff */
[----:B----4-:R-:W-:Y:S05]  /*9420*/  @!P0 BRA `(.L_x_115) ;  /* 0xfffffffc00f08947 */ /* 0x010fea000383ffff */
[----:B------:R-:W-:Y:S05]  /*9430*/  BRA `(.L_x_114) ;  /* 0xffffffcc00bc7947 */ /* 0x000fea000383ffff */
.L_x_124:
[----:B--2---:R2:W3:Y:S02]  /*9440*/  SYNCS.PHASECHK.TRANS64.TRYWAIT P0, [R3+URZ+0x50], R0 ;  /* 0x00005000030075a7 */ /* 0x0044e400080011ff */
[----:B---3--:R-:W-:Y:S05]  /*9450*/  @!P0 NANOSLEEP.SYNCS 0x989680 ;  /* 0x009896800000895d */ /* 0x008fea0003900000 */
[----:B------:R-:W3:Y:S02]  /*9460*/  @!P0 SYNCS.PHASECHK.TRANS64 P0, [R3+URZ+0x50], R0 ;  /* 0x00005000030085a7 */ /* 0x000ee400080010ff */
[----:B---3--:R-:W-:Y:S05]  /*9470*/  @!P0 BRA `(.L_x_124) ;  /* 0xfffffffc00f08947 */ /* 0x008fea000383ffff */
[----:B------:R-:W-:Y:S05]  /*9480*/  BRA `(.L_x_123) ;  /* 0xffffffd400c87947 */ /* 0x000fea000383ffff */
.L_x_132:
[----:B--2---:R2:W3:Y:S02]  /*9490*/  SYNCS.PHASECHK.TRANS64.TRYWAIT P0, [R83+URZ+0x50], R4 ;  /* 0x00005004530075a7 */ /* 0x0044e400080011ff */
[----:B---3--:R-:W-:Y:S05]  /*94a0*/  @!P0 NANOSLEEP.SYNCS 0x989680 ;  /* 0x009896800000895d */ /* 0x008fea0003900000 */
[----:B------:R-:W3:Y:S02]  /*94b0*/  @!P0 SYNCS.PHASECHK.TRANS64 P0, [R83+URZ+0x50], R4 ;  /* 0x00005004530085a7 */ /* 0x000ee400080010ff */
[----:B---3--:R-:W-:Y:S05]  /*94c0*/  @!P0 BRA `(.L_x_132) ;  /* 0xfffffffc00f08947 */ /* 0x008fea000383ffff */
[----:B------:R-:W-:Y:S05]  /*94d0*/  BRA `(.L_x_131) ;  /* 0xffffffdc00e47947 */ /* 0x000fea000383ffff */
.L_x_140:
[----:B--2---:R2:W3:Y:S02]  /*94e0*/  SYNCS.PHASECHK.TRANS64.TRYWAIT P0, [R88+URZ+0x50], R3 ;  /* 0x00005003580075a7 */ /* 0x0044e400080011ff */
[----:B---3--:R-:W-:Y:S05]  /*94f0*/  @!P0 NANOSLEEP.SYNCS 0x989680 ;  /* 0x009896800000895d */ /* 0x008fea0003900000 */
[----:B------:R-:W3:Y:S02]  /*9500*/  @!P0 SYNCS.PHASECHK.TRANS64 P0, [R88+URZ+0x50], R3 ;  /* 0x00005003580085a7 */ /* 0x000ee400080010ff */
[----:B---3--:R-:W-:Y:S05]  /*9510*/  @!P0 BRA `(.L_x_140) ;  /* 0xfffffffc00f08947 */ /* 0x008fea000383ffff */
[----:B------:R-:W-:Y:S05]  /*9520*/  BRA `(.L_x_139) ;  /* 0xffffffe800007947 */ /* 0x000fea000383ffff */
        .weak           $__internal_0_$__cuda_sm10x_tcgen05_guardrail_trap_col_being_dealloced_not_returned_by_alloc
        .type           $__internal_0_$__cuda_sm10x_tcgen05_guardrail_trap_col_being_dealloced_not_returned_by_alloc,@function
        .size           $__internal_0_$__cuda_sm10x_tcgen05_guardrail_trap_col_being_dealloced_not_returned_by_alloc,($__internal_1_$__cuda_sm10x_tcgen05_guardrail_trap_phase_invalid_during_alloc - $__internal_0_$__cuda_sm10x_tcgen05_guardrail_trap_col_being_dealloced_not_returned_by_alloc)
$__internal_0_$__cuda_sm10x_tcgen05_guardrail_trap_col_being_dealloced_not_returned_by_alloc:
[----:B------:R-:W-:Y:S05]  /*9530*/  BPT.TRAP 0x1 ;  /* 0x000000040000795c */ /* 0x000fea0000300000 */
[----:B------:R-:W-:-:S04]  /*9540*/  HFMA2 R3, -RZ, RZ, 0, 0 ;  /* 0x00000000ff037431 */ /* 0x000fc800000001ff */
[----:B------:R-:W-:Y:S05]  /*9550*/  RET.REL.NODEC R2 `(_ZN7cutlass13device_kernelINS_4gemm6kernel13GemmUniversalIN4cute5tupleIJiiiiEEENS1_10collective13CollectiveMmaINS1_35MainloopSm100TmaUmmaWarpSpecializedILi5ELi2ELi4ENS5_IJNS4_1CILi2EEENSA_ILi1EEESC_EEEEENS5_IJNSA_ILi128EEESF_NSA_ILi32EEEEEENS_10bfloat16_tENS5_IJlSC_lEEESI_SJ_NS4_8TiledMMAINS4_8MMA_AtomIJNS4_26SM100_MMA_F16BF16_2x1SM_SSISI_SI_fLi128ELi128ELNS4_4UMMA5MajorE0ELSO_0ELNSN_7ScaleInE0ELSP_0EEEEEENS4_6LayoutINS5_IJSC_SC_SC_EEENS5_IJNSA_ILi0EEESU_SU_EEEEENS5_IJNS4_10UnderscoreESX_SX_EEEEENS4_18SM100_TMA_2SM_LOADENS4_14ComposedLayoutINS4_7SwizzleILi2ELi4ELi3EEENS4_18smem_ptr_flag_bitsILi16EEENSS_INS5_IJNSA_ILi8EEESG_EEENS5_IJSG_SC_EEEEEEEvNS4_8identityES10_S1A_vS1B_EENS_8epilogue10collective18CollectiveEpilogueINS1D_23Sm100TmaWarpSpecializedILi4ELi2ELi16ELb1ELb0EEEJNS5_IJNSA_ILi64EEESF_SG_EEENS5_IJNSS_IS1I_SC_EENSS_INS5_IJNSA_ILi16EEESB_EEENS5_IJSC_S1I_EEEEEEEESI_SJ_SI_SJ_NS1D_6fusion15FusionCallbacksIS1H_NS1Q_17LinearCombinationISI_fSI_fLNS_15FloatRoundStyleE2EEES1J_S1P_JEEENS4_5SM1004TMEM4LOAD26SM100_TMEM_LOAD_32dp32b16xENS4_13SM90_TMA_LOADENS11_INS12_ILi1ELi4ELi3EEES15_NSS_INS5_IJS16_S1L_EEENS5_IJS1L_SC_EEEEEEENS4_39AutoVectorizingCopyWithAssumedAlignmentILi128EEENS4_14SM90_TMA_STOREES25_S27_S27_EEEvvEEEEvNT_6ParamsE) ;  /* 0xffffff6802a87950 */ /* 0x000fea0003c3ffff */
        .weak           $__internal_1_$__cuda_sm10x_tcgen05_guardrail_trap_phase_invalid_during_alloc
        .type           $__internal_1_$__cuda_sm10x_tcgen05_guardrail_trap_phase_invalid_during_alloc,@function
        .size           $__internal_1_$__cuda_sm10x_tcgen05_guardrail_trap_phase_invalid_during_alloc,($__internal_2_$__cuda_sm10x_tcgen05_guardrail_trap_unallocated_columns_being_dealloced - $__internal_1_$__cuda_sm10x_tcgen05_guardrail_trap_phase_invalid_during_alloc)
$__internal_1_$__cuda_sm10x_tcgen05_guardrail_trap_phase_invalid_during_alloc:
[----:B------:R-:W-:Y:S05]  /*9560*/  BPT.TRAP 0x1 ;  /* 0x000000040000795c */ /* 0x000fea0000300000 */
[----:B------:R-:W-:-:S04]  /*9570*/  MOV R3, 0x0 ;  /* 0x0000000000037802 */ /* 0x000fc80000000f00 */
[----:B------:R-:W-:Y:S05]  /*9580*/  RET.REL.NODEC R2 `(_ZN7cutlass13device_kernelINS_4gemm6kernel13GemmUniversalIN4cute5tupleIJiiiiEEENS1_10collective13CollectiveMmaINS1_35MainloopSm100TmaUmmaWarpSpecializedILi5ELi2ELi4ENS5_IJNS4_1CILi2EEENSA_ILi1EEESC_EEEEENS5_IJNSA_ILi128EEESF_NSA_ILi32EEEEEENS_10bfloat16_tENS5_IJlSC_lEEESI_SJ_NS4_8TiledMMAINS4_8MMA_AtomIJNS4_26SM100_MMA_F16BF16_2x1SM_SSISI_SI_fLi128ELi128ELNS4_4UMMA5MajorE0ELSO_0ELNSN_7ScaleInE0ELSP_0EEEEEENS4_6LayoutINS5_IJSC_SC_SC_EEENS5_IJNSA_ILi0EEESU_SU_EEEEENS5_IJNS4_10UnderscoreESX_SX_EEEEENS4_18SM100_TMA_2SM_LOADENS4_14ComposedLayoutINS4_7SwizzleILi2ELi4ELi3EEENS4_18smem_ptr_flag_bitsILi16EEENSS_INS5_IJNSA_ILi8EEESG_EEENS5_IJSG_SC_EEEEEEEvNS4_8identityES10_S1A_vS1B_EENS_8epilogue10collective18CollectiveEpilogueINS1D_23Sm100TmaWarpSpecializedILi4ELi2ELi16ELb1ELb0EEEJNS5_IJNSA_ILi64EEESF_SG_EEENS5_IJNSS_IS1I_SC_EENSS_INS5_IJNSA_ILi16EEESB_EEENS5_IJSC_S1I_EEEEEEEESI_SJ_SI_SJ_NS1D_6fusion15FusionCallbacksIS1H_NS1Q_17LinearCombinationISI_fSI_fLNS_15FloatRoundStyleE2EEES1J_S1P_JEEENS4_5SM1004TMEM4LOAD26SM100_TMEM_LOAD_32dp32b16xENS4_13SM90_TMA_LOADENS11_INS12_ILi1ELi4ELi3EEES15_NSS_INS5_IJS16_S1L_EEENS5_IJS1L_SC_EEEEEEENS4_39AutoVectorizingCopyWithAssumedAlignmentILi128EEENS4_14SM90_TMA_STOREES25_S27_S27_EEEvvEEEEvNT_6ParamsE) ;  /* 0xffffff68029c7950 */ /* 0x000fea0003c3ffff */
        .weak           $__internal_2_$__cuda_sm10x_tcgen05_guardrail_trap_unallocated_columns_being_dealloced
        .type           $__internal_2_$__cuda_sm10x_tcgen05_guardrail_trap_unallocated_columns_being_dealloced,@function
        .size           $__internal_2_$__cuda_sm10x_tcgen05_guardrail_trap_unallocated_columns_being_dealloced,(.L_x_200 - $__internal_2_$__cuda_sm10x_tcgen05_guardrail_trap_unallocated_columns_being_dealloced)
$__internal_2_$__cuda_sm10x_tcgen05_guardrail_trap_unallocated_columns_being_dealloced:
[----:B------:R-:W-:Y:S05]  /*9590*/  BPT.TRAP 0x1 ;  /* 0x000000040000795c */ /* 0x000fea0000300000 */
[----:B------:R-:W-:-:S04]  /*95a0*/  HFMA2 R3, -RZ, RZ, 0, 0 ;  /* 0x00000000ff037431 */ /* 0x000fc800000001ff */
[----:B------:R-:W-:Y:S05]  /*95b0*/  RET.REL.NODEC R2 `(_ZN7cutlass13device_kernelINS_4gemm6kernel13GemmUniversalIN4cute5tupleIJiiiiEEENS1_10collective13CollectiveMmaINS1_35MainloopSm100TmaUmmaWarpSpecializedILi5ELi2ELi4ENS5_IJNS4_1CILi2EEENSA_ILi1EEESC_EEEEENS5_IJNSA_ILi128EEESF_NSA_ILi32EEEEEENS_10bfloat16_tENS5_IJlSC_lEEESI_SJ_NS4_8TiledMMAINS4_8MMA_AtomIJNS4_26SM100_MMA_F16BF16_2x1SM_SSISI_SI_fLi128ELi128ELNS4_4UMMA5MajorE0ELSO_0ELNSN_7ScaleInE0ELSP_0EEEEEENS4_6LayoutINS5_IJSC_SC_SC_EEENS5_IJNSA_ILi0EEESU_SU_EEEEENS5_IJNS4_10UnderscoreESX_SX_EEEEENS4_18SM100_TMA_2SM_LOADENS4_14ComposedLayoutINS4_7SwizzleILi2ELi4ELi3EEENS4_18smem_ptr_flag_bitsILi16EEENSS_INS5_IJNSA_ILi8EEESG_EEENS5_IJSG_SC_EEEEEEEvNS4_8identityES10_S1A_vS1B_EENS_8epilogue10collective18CollectiveEpilogueINS1D_23Sm100TmaWarpSpecializedILi4ELi2ELi16ELb1ELb0EEEJNS5_IJNSA_ILi64EEESF_SG_EEENS5_IJNSS_IS1I_SC_EENSS_INS5_IJNSA_ILi16EEESB_EEENS5_IJSC_S1I_EEEEEEEESI_SJ_SI_SJ_NS1D_6fusion15FusionCallbacksIS1H_NS1Q_17LinearCombinationISI_fSI_fLNS_15FloatRoundStyleE2EEES1J_S1P_JEEENS4_5SM1004TMEM4LOAD26SM100_TMEM_LOAD_32dp32b16xENS4_13SM90_TMA_LOADENS11_INS12_ILi1ELi4ELi3EEES15_NSS_INS5_IJS16_S1L_EEENS5_IJS1L_SC_EEEEEEENS4_39AutoVectorizingCopyWithAssumedAlignmentILi128EEENS4_14SM90_TMA_STOREES25_S27_S27_EEEvvEEEEvNT_6ParamsE) ;  /* 0xffffff6802907950 */ /* 0x000fea0003c3ffff */
.L_x_199:
[----:B------:R-:W-:-:S00]  /*95c0*/  BRA `(.L_x_199) ;  /* 0xfffffffc00fc7947 */ /* 0x000fc0000383ffff */
[----:B------:R-:W-:-:S00]  /*95d0*/  NOP ;  /* 0x0000000000007918 */ /* 0x000fc00000000000 */
        /* <DEDUP_REMOVED lines=10> */
.L_x_200:


//--------------------- .nv.global.init           --------------------------
	.section	.nv.global.init,"aw",@progbits
.nv.global.init:
	.type		$str$27,@object
	.size		$str$27,($str$28 - $str$27)
$str$27:
        /*0000*/ 	.byte	0x28, 0x61, 0x64, 0x64, 0x72, 0x65, 0x73, 0x73, 0x20, 0x26, 0x20, 0x6d, 0x61, 0x73, 0x6b, 0x29
        /*0010*/ 	.byte	0x20, 0x3d, 0x3d, 0x20, 0x30, 0x00
	.type		$str$28,@object
	.size		$str$28,($str$26 - $str$28)
$str$28:
        /*0016*/ 	.byte	0x2f, 0x74, 0x6d, 0x70, 0x2f, 0x63, 0x75, 0x74, 0x6c, 0x61, 0x73, 0x73, 0x5f, 0x73, 0x77, 0x65
        /*0026*/ 	.byte	0x65, 0x70, 0x5f, 0x73, 0x72, 0x63, 0x2f, 0x69, 0x6e, 0x63, 0x6c, 0x75, 0x64, 0x65, 0x2f, 0x63
        /*0036*/ 	.byte	0x75, 0x74, 0x65, 0x2f, 0x70, 0x6f, 0x69, 0x6e, 0x74, 0x65, 0x72, 0x5f, 0x66, 0x6c, 0x61, 0x67
        /*0046*/ 	.byte	0x67, 0x65, 0x64, 0x2e, 0x68, 0x70, 0x70, 0x00
	.type		$str$26,@object
	.size		$str$26,($str$25 - $str$26)
$str$26:
        /*004e*/ 	.byte	0x2f, 0x74, 0x6d, 0x70, 0x2f, 0x63, 0x75, 0x74, 0x6c, 0x61, 0x73, 0x73, 0x5f, 0x73, 0x77, 0x65
        /*005e*/ 	.byte	0x65, 0x70, 0x5f, 0x73, 0x72, 0x63, 0x2f, 0x69, 0x6e, 0x63, 0x6c, 0x75, 0x64, 0x65, 0x2f, 0x63
        /*006e*/ 	.byte	0x75, 0x74, 0x65, 0x2f, 0x61, 0x74, 0x6f, 0x6d, 0x2f, 0x63, 0x6f, 0x70, 0x79, 0x5f, 0x74, 0x72
        /*007e*/ 	.byte	0x61, 0x69, 0x74, 0x73, 0x5f, 0x73, 0x6d, 0x31, 0x30, 0x30, 0x2e, 0x68, 0x70, 0x70, 0x00
	.type		$str$25,@object
	.size		$str$25,(__unnamed_1 - $str$25)
$str$25:
        /*008d*/ 	.byte	0x28, 0x28, 0x75, 0x69, 0x6e, 0x74, 0x33, 0x32, 0x5f, 0x74, 0x28, 0x74, 0x68, 0x72, 0x65, 0x61
        /*009d*/ 	.byte	0x64, 0x49, 0x64, 0x78, 0x2e, 0x78, 0x29, 0x20, 0x2f, 0x20, 0x33, 0x32, 0x29, 0x20, 0x25, 0x20
        /*00ad*/ 	.byte	0x34, 0x29, 0x20, 0x3d, 0x3d, 0x20, 0x28, 0x28, 0x28, 0x74, 0x6d, 0x65, 0x6d, 0x5f, 0x61, 0x64
        /*00bd*/ 	.byte	0x64, 0x72, 0x20, 0x3e, 0x3e, 0x20, 0x31, 0x36, 0x29, 0x20, 0x2f, 0x20, 0x33, 0x32, 0x29, 0x20
        /*00cd*/ 	.byte	0x25, 0x20, 0x34, 0x29, 0x00
	.type		__unnamed_1,@object
	.size		__unnamed_1,(__unnamed_2 - __unnamed_1)
__unnamed_1:
        /*00d2*/ 	.byte	0x61, 0x75, 0x74, 0x6f, 0x20, 0x63, 0x75, 0x74, 0x65, 0x3a, 0x3a, 0x61, 0x73, 0x5f, 0x70, 0x6f
        /* <DEDUP_REMOVED lines=24> */
        /*0262*/ 	.byte	0x43, 0x3c, 0x32, 0x30, 0x34, 0x38, 0x3e, 0x3e, 0x3e, 0x3e, 0x5d, 0x00
	.type		__unnamed_2,@object
	.size		__unnamed_2,(.L_2 - __unnamed_2)
__unnamed_2:
        /* <DEDUP_REMOVED lines=40> */
        /*04ee*/ 	.byte	0x3a, 0x3a, 0x43, 0x3c, 0x30, 0x3e, 0x3e, 0x3e, 0x3e, 0x5d, 0x00
.L_2:


//--------------------- .nv.shared._ZN7cutlass13device_kernelINS_4gemm6kernel13GemmUniversalIN4cute5tupleIJiiiiEEENS1_10collective13CollectiveMmaINS1_35MainloopSm100TmaUmmaWarpSpecializedILi5ELi2ELi4ENS5_IJNS4_1CILi2EEENSA_ILi1EEESC_EEEEENS5_IJNSA_ILi128EEESF_NSA_ILi32EEEEEENS_10bfloat16_tENS5_IJlSC_lEEESI_SJ_NS4_8TiledMMAINS4_8MMA_AtomIJNS4_26SM100_MMA_F16BF16_2x1SM_SSISI_SI_fLi128ELi128ELNS4_4UMMA5MajorE0ELSO_0ELNSN_7ScaleInE0ELSP_0EEEEEENS4_6LayoutINS5_IJSC_SC_SC_EEENS5_IJNSA_ILi0EEESU_SU_EEEEENS5_IJNS4_10UnderscoreESX_SX_EEEEENS4_18SM100_TMA_2SM_LOADENS4_14ComposedLayoutINS4_7SwizzleILi2ELi4ELi3EEENS4_18smem_ptr_flag_bitsILi16EEENSS_INS5_IJNSA_ILi8EEESG_EEENS5_IJSG_SC_EEEEEEEvNS4_8identityES10_S1A_vS1B_EENS_8epilogue10collective18CollectiveEpilogueINS1D_23Sm100TmaWarpSpecializedILi4ELi2ELi16ELb1ELb0EEEJNS5_IJNSA_ILi64EEESF_SG_EEENS5_IJNSS_IS1I_SC_EENSS_INS5_IJNSA_ILi16EEESB_EEENS5_IJSC_S1I_EEEEEEEESI_SJ_SI_SJ_NS1D_6fusion15FusionCallbacksIS1H_NS1Q_17LinearCombinationISI_fSI_fLNS_15FloatRoundStyleE2EEES1J_S1P_JEEENS4_5SM1004TMEM4LOAD26SM100_TMEM_LOAD_32dp32b16xENS4_13SM90_TMA_LOADENS11_INS12_ILi1ELi4ELi3EEES15_NSS_INS5_IJS16_S1L_EEENS5_IJS1L_SC_EEEEEEENS4_39AutoVectorizingCopyWithAssumedAlignmentILi128EEENS4_14SM90_TMA_STOREES25_S27_S27_EEEvvEEEEvNT_6ParamsE --------------------------
	.section	.nv.shared._ZN7cutlass13device_kernelINS_4gemm6kernel13GemmUniversalIN4cute5tupleIJiiiiEEENS1_10collective13CollectiveMmaINS1_35MainloopSm100TmaUmmaWarpSpecializedILi5ELi2ELi4ENS5_IJNS4_1CILi2EEENSA_ILi1EEESC_EEEEENS5_IJNSA_ILi128EEESF_NSA_ILi32EEEEEENS_10bfloat16_tENS5_IJlSC_lEEESI_SJ_NS4_8TiledMMAINS4_8MMA_AtomIJNS4_26SM100_MMA_F16BF16_2x1SM_SSISI_SI_fLi128ELi128ELNS4_4UMMA5MajorE0ELSO_0ELNSN_7ScaleInE0ELSP_0EEEEEENS4_6LayoutINS5_IJSC_SC_SC_EEENS5_IJNSA_ILi0EEESU_SU_EEEEENS5_IJNS4_10UnderscoreESX_SX_EEEEENS4_18SM100_TMA_2SM_LOADENS4_14ComposedLayoutINS4_7SwizzleILi2ELi4ELi3EEENS4_18smem_ptr_flag_bitsILi16EEENSS_INS5_IJNSA_ILi8EEESG_EEENS5_IJSG_SC_EEEEEEEvNS4_8identityES10_S1A_vS1B_EENS_8epilogue10collective18CollectiveEpilogueINS1D_23Sm100TmaWarpSpecializedILi4ELi2ELi16ELb1ELb0EEEJNS5_IJNSA_ILi64EEESF_SG_EEENS5_IJNSS_IS1I_SC_EENSS_INS5_IJNSA_ILi16EEESB_EEENS5_IJSC_S1I_EEEEEEEESI_SJ_SI_SJ_NS1D_6fusion15FusionCallbacksIS1H_NS1Q_17LinearCombinationISI_fSI_fLNS_15FloatRoundStyleE2EEES1J_S1P_JEEENS4_5SM1004TMEM4LOAD26SM100_TMEM_LOAD_32dp32b16xENS4_13SM90_TMA_LOADENS11_INS12_ILi1ELi4ELi3EEES15_NSS_INS5_IJS16_S1L_EEENS5_IJS1L_SC_EEEEEEENS4_39AutoVectorizingCopyWithAssumedAlignmentILi128EEENS4_14SM90_TMA_STOREES25_S27_S27_EEEvvEEEEvNT_6ParamsE,"aw",@nobits
	.sectionflags	@""
	.align	16
	.zero		1024


//--------------------- .nv.shared.reserved.0     --------------------------
	.section	.nv.shared.reserved.0,"aw",@nobits
	.weak		__nv_reservedSMEM_offset_0_alias
	.size		__nv_reservedSMEM_offset_0_alias, 0, 64
	.other		__nv_reservedSMEM_offset_0_alias,@"STO_CUDA_RESERVED_SHARED STV_DEFAULT"
__nv_reservedSMEM_offset_0_alias:
	.zero		0
.nv.shared.reserved.0:
	.zero		64
	.weak		__nv_reservedSMEM_tcgen05_partition
	.type		__nv_reservedSMEM_tcgen05_partition,@object
	.size		__nv_reservedSMEM_tcgen05_partition,(.L_0 - __nv_reservedSMEM_tcgen05_partition)
__nv_reservedSMEM_tcgen05_partition:
	.zero		32
.L_0:


//--------------------- .nv.global                --------------------------
	.section	.nv.global,"aw",@nobits
.nv.global:
	.type		_ZN39_INTERNAL_c9679dd6_4_k_cu_c2076155_85434cute1_E,@object
	.size		_ZN39_INTERNAL_c9679dd6_4_k_cu_c2076155_85434cute1_E,(_ZN39_INTERNAL_c9679dd6_4_k_cu_c2076155_85434cuda3std3__45__cpo6cbeginE - _ZN39_INTERNAL_c9679dd6_4_k_cu_c2076155_85434cute1_E)
_ZN39_INTERNAL_c9679dd6_4_k_cu_c2076155_85434cute1_E:
	.zero		1
	.type		_ZN39_INTERNAL_c9679dd6_4_k_cu_c2076155_85434cuda3std3__45__cpo6cbeginE,@object
	.size		_ZN39_INTERNAL_c9679dd6_4_k_cu_c2076155_85434cuda3std3__45__cpo6cbeginE,(_ZN39_INTERNAL_c9679dd6_4_k_cu_c2076155_85434cuda3std3__48in_placeE - _ZN39_INTERNAL_c9679dd6_4_k_cu_c2076155_85434cuda3std3__45__cpo6cbeginE)
_ZN39_INTERNAL_c9679dd6_4_k_cu_c2076155_85434cuda3std3__45__cpo6cbeginE:
	.zero		1
	.type		_ZN39_INTERNAL_c9679dd6_4_k_cu_c2076155_85434cuda3std3__48in_placeE,@object
	.size		_ZN39_INTERNAL_c9679dd6_4_k_cu_c2076155_85434cuda3std3__48in_placeE,(_ZN39_INTERNAL_c9679dd6_4_k_cu_c2076155_85434cuda3std6ranges3__45__cpo9iter_moveE - _ZN39_INTERNAL_c9679dd6_4_k_cu_c2076155_85434cuda3std3__48in_placeE)
_ZN39_INTERNAL_c9679dd6_4_k_cu_c2076155_85434cuda3std3__48in_placeE:
	.zero		1
	.type		_ZN39_INTERNAL_c9679dd6_4_k_cu_c2076155_85434cuda3std6ranges3__45__cpo9iter_moveE,@object
	.size		_ZN39_INTERNAL_c9679dd6_4_k_cu_c2076155_85434cuda3std6ranges3__45__cpo9iter_moveE,(_ZN39_INTERNAL_c9679dd6_4_k_cu_c2076155_85434cuda3std3__45__cpo5beginE - _ZN39_INTERNAL_c9679dd6_4_k_cu_c2076155_85434cuda3std6ranges3__45__cpo9iter_moveE)
_ZN39_INTERNAL_c9679dd6_4_k_cu_c2076155_85434cuda3std6ranges3__45__cpo9iter_moveE:
	.zero		1
	.type		_ZN39_INTERNAL_c9679dd6_4_k_cu_c2076155_85434cuda3std3__45__cpo5beginE,@object
	.size		_ZN39_INTERNAL_c9679dd6_4_k_cu_c2076155_85434cuda3std3__45__cpo5beginE,(_ZN39_INTERNAL_c9679dd6_4_k_cu_c2076155_85434cuda3std3__441_GLOBAL__N__c9679dd6_4_k_cu_c2076155_85436ignoreE - _ZN39_INTERNAL_c9679dd6_4_k_cu_c2076155_85434cuda3std3__45__cpo5beginE)
_ZN39_INTERNAL_c9679dd6_4_k_cu_c2076155_85434cuda3std3__45__cpo5beginE:
	.zero		1
	.type		_ZN39_INTERNAL_c9679dd6_4_k_cu_c2076155_85434cuda3std3__441_GLOBAL__N__c9679dd6_4_k_cu_c2076155_85436ignoreE,@object
	.size		_ZN39_INTERNAL_c9679dd6_4_k_cu_c2076155_85434cuda3std3__441_GLOBAL__N__c9679dd6_4_k_cu_c2076155_85436ignoreE,(_ZN39_INTERNAL_c9679dd6_4_k_cu_c2076155_85434cute7productE - _ZN39_INTERNAL_c9679dd6_4_k_cu_c2076155_85434cuda3std3__441_GLOBAL__N__c9679dd6_4_k_cu_c2076155_85436ignoreE)
_ZN39_INTERNAL_c9679dd6_4_k_cu_c2076155_85434cuda3std3__441_GLOBAL__N__c9679dd6_4_k_cu_c2076155_85436ignoreE:
	.zero		1
	.type		_ZN39_INTERNAL_c9679dd6_4_k_cu_c2076155_85434cute7productE,@object
	.size		_ZN39_INTERNAL_c9679dd6_4_k_cu_c2076155_85434cute7productE,(_ZN39_INTERNAL_c9679dd6_4_k_cu_c2076155_85434cuda3std3__45__cpo3endE - _ZN39_INTERNAL_c9679dd6_4_k_cu_c2076155_85434cute7productE)
_ZN39_INTERNAL_c9679dd6_4_k_cu_c2076155_85434cute7productE:
	.zero		1
	.type		_ZN39_INTERNAL_c9679dd6_4_k_cu_c2076155_85434cuda3std3__45__cpo3endE,@object
	.size		_ZN39_INTERNAL_c9679dd6_4_k_cu_c2076155_85434cuda3std3__45__cpo3endE,(_ZN39_INTERNAL_c9679dd6_4_k_cu_c2076155_85434cuda3std3__419piecewise_constructE - _ZN39_INTERNAL_c9679dd6_4_k_cu_c2076155_85434cuda3std3__45__cpo3endE)
_ZN39_INTERNAL_c9679dd6_4_k_cu_c2076155_85434cuda3std3__45__cpo3endE:
	.zero		1
	.type		_ZN39_INTERNAL_c9679dd6_4_k_cu_c2076155_85434cuda3std3__419piecewise_constructE,@object
	.size		_ZN39_INTERNAL_c9679dd6_4_k_cu_c2076155_85434cuda3std3__419piecewise_constructE,(_ZN39_INTERNAL_c9679dd6_4_k_cu_c2076155_85434cuda3std3__45__cpo4cendE - _ZN39_INTERNAL_c9679dd6_4_k_cu_c2076155_85434cuda3std3__419piecewise_constructE)
_ZN39_INTERNAL_c9679dd6_4_k_cu_c2076155_85434cuda3std3__419piecewise_constructE:
	.zero		1
	.type		_ZN39_INTERNAL_c9679dd6_4_k_cu_c2076155_85434cuda3std3__45__cpo4cendE,@object
	.size		_ZN39_INTERNAL_c9679dd6_4_k_cu_c2076155_85434cuda3std3__45__cpo4cendE,(_ZN39_INTERNAL_c9679dd6_4_k_cu_c2076155_85434cuda3std6ranges3__45__cpo4swapE - _ZN39_INTERNAL_c9679dd6_4_k_cu_c2076155_85434cuda3std3__45__cpo4cendE)
_ZN39_INTERNAL_c9679dd6_4_k_cu_c2076155_85434cuda3std3__45__cpo4cendE:
	.zero		1
	.type		_ZN39_INTERNAL_c9679dd6_4_k_cu_c2076155_85434cuda3std6ranges3__45__cpo4swapE,@object
	.size		_ZN39_INTERNAL_c9679dd6_4_k_cu_c2076155_85434cuda3std6ranges3__45__cpo4swapE,(.L_10 - _ZN39_INTERNAL_c9679dd6_4_k_cu_c2076155_85434cuda3std6ranges3__45__cpo4swapE)
_ZN39_INTERNAL_c9679dd6_4_k_cu_c2076155_85434cuda3std6ranges3__45__cpo4swapE:
	.zero		1
.L_10:


//--------------------- .nv.constant0._ZN7cutlass13device_kernelINS_4gemm6kernel13GemmUniversalIN4cute5tupleIJiiiiEEENS1_10collective13CollectiveMmaINS1_35MainloopSm100TmaUmmaWarpSpecializedILi5ELi2ELi4ENS5_IJNS4_1CILi2EEENSA_ILi1EEESC_EEEEENS5_IJNSA_ILi128EEESF_NSA_ILi32EEEEEENS_10bfloat16_tENS5_IJlSC_lEEESI_SJ_NS4_8TiledMMAINS4_8MMA_AtomIJNS4_26SM100_MMA_F16BF16_2x1SM_SSISI_SI_fLi128ELi128ELNS4_4UMMA5MajorE0ELSO_0ELNSN_7ScaleInE0ELSP_0EEEEEENS4_6LayoutINS5_IJSC_SC_SC_EEENS5_IJNSA_ILi0EEESU_SU_EEEEENS5_IJNS4_10UnderscoreESX_SX_EEEEENS4_18SM100_TMA_2SM_LOADENS4_14ComposedLayoutINS4_7SwizzleILi2ELi4ELi3EEENS4_18smem_ptr_flag_bitsILi16EEENSS_INS5_IJNSA_ILi8EEESG_EEENS5_IJSG_SC_EEEEEEEvNS4_8identityES10_S1A_vS1B_EENS_8epilogue10collective18CollectiveEpilogueINS1D_23Sm100TmaWarpSpecializedILi4ELi2ELi16ELb1ELb0EEEJNS5_IJNSA_ILi64EEESF_SG_EEENS5_IJNSS_IS1I_SC_EENSS_INS5_IJNSA_ILi16EEESB_EEENS5_IJSC_S1I_EEEEEEEESI_SJ_SI_SJ_NS1D_6fusion15FusionCallbacksIS1H_NS1Q_17LinearCombinationISI_fSI_fLNS_15FloatRoundStyleE2EEES1J_S1P_JEEENS4_5SM1004TMEM4LOAD26SM100_TMEM_LOAD_32dp32b16xENS4_13SM90_TMA_LOADENS11_INS12_ILi1ELi4ELi3EEES15_NSS_INS5_IJS16_S1L_EEENS5_IJS1L_SC_EEEEEEENS4_39AutoVectorizingCopyWithAssumedAlignmentILi128EEENS4_14SM90_TMA_STOREES25_S27_S27_EEEvvEEEEvNT_6ParamsE --------------------------
	.section	.nv.constant0._ZN7cutlass13device_kernelINS_4gemm6kernel13GemmUniversalIN4cute5tupleIJiiiiEEENS1_10collective13CollectiveMmaINS1_35MainloopSm100TmaUmmaWarpSpecializedILi5ELi2ELi4ENS5_IJNS4_1CILi2EEENSA_ILi1EEESC_EEEEENS5_IJNSA_ILi128EEESF_NSA_ILi32EEEEEENS_10bfloat16_tENS5_IJlSC_lEEESI_SJ_NS4_8TiledMMAINS4_8MMA_AtomIJNS4_26SM100_MMA_F16BF16_2x1SM_SSISI_SI_fLi128ELi128ELNS4_4UMMA5MajorE0ELSO_0ELNSN_7ScaleInE0ELSP_0EEEEEENS4_6LayoutINS5_IJSC_SC_SC_EEENS5_IJNSA_ILi0EEESU_SU_EEEEENS5_IJNS4_10UnderscoreESX_SX_EEEEENS4_18SM100_TMA_2SM_LOADENS4_14ComposedLayoutINS4_7SwizzleILi2ELi4ELi3EEENS4_18smem_ptr_flag_bitsILi16EEENSS_INS5_IJNSA_ILi8EEESG_EEENS5_IJSG_SC_EEEEEEEvNS4_8identityES10_S1A_vS1B_EENS_8epilogue10collective18CollectiveEpilogueINS1D_23Sm100TmaWarpSpecializedILi4ELi2ELi16ELb1ELb0EEEJNS5_IJNSA_ILi64EEESF_SG_EEENS5_IJNSS_IS1I_SC_EENSS_INS5_IJNSA_ILi16EEESB_EEENS5_IJSC_S1I_EEEEEEEESI_SJ_SI_SJ_NS1D_6fusion15FusionCallbacksIS1H_NS1Q_17LinearCombinationISI_fSI_fLNS_15FloatRoundStyleE2EEES1J_S1P_JEEENS4_5SM1004TMEM4LOAD26SM100_TMEM_LOAD_32dp32b16xENS4_13SM90_TMA_LOADENS11_INS12_ILi1ELi4ELi3EEES15_NSS_INS5_IJS16_S1L_EEENS5_IJS1L_SC_EEEEEEENS4_39AutoVectorizingCopyWithAssumedAlignmentILi128EEENS4_14SM90_TMA_STOREES25_S27_S27_EEEvvEEEEvNT_6ParamsE,"a",@progbits
	.sectionflags	@""
	.align	4
.nv.constant0._ZN7cutlass13device_kernelINS_4gemm6kernel13GemmUniversalIN4cute5tupleIJiiiiEEENS1_10collective13CollectiveMmaINS1_35MainloopSm100TmaUmmaWarpSpecializedILi5ELi2ELi4ENS5_IJNS4_1CILi2EEENSA_ILi1EEESC_EEEEENS5_IJNSA_ILi128EEESF_NSA_ILi32EEEEEENS_10bfloat16_tENS5_IJlSC_lEEESI_SJ_NS4_8TiledMMAINS4_8MMA_AtomIJNS4_26SM100_MMA_F16BF16_2x1SM_SSISI_SI_fLi128ELi128ELNS4_4UMMA5MajorE0ELSO_0ELNSN_7ScaleInE0ELSP_0EEEEEENS4_6LayoutINS5_IJSC_SC_SC_EEENS5_IJNSA_ILi0EEESU_SU_EEEEENS5_IJNS4_10UnderscoreESX_SX_EEEEENS4_18SM100_TMA_2SM_LOADENS4_14ComposedLayoutINS4_7SwizzleILi2ELi4ELi3EEENS4_18smem_ptr_flag_bitsILi16EEENSS_INS5_IJNSA_ILi8EEESG_EEENS5_IJSG_SC_EEEEEEEvNS4_8identityES10_S1A_vS1B_EENS_8epilogue10collective18CollectiveEpilogueINS1D_23Sm100TmaWarpSpecializedILi4ELi2ELi16ELb1ELb0EEEJNS5_IJNSA_ILi64EEESF_SG_EEENS5_IJNSS_IS1I_SC_EENSS_INS5_IJNSA_ILi16EEESB_EEENS5_IJSC_S1I_EEEEEEEESI_SJ_SI_SJ_NS1D_6fusion15FusionCallbacksIS1H_NS1Q_17LinearCombinationISI_fSI_fLNS_15FloatRoundStyleE2EEES1J_S1P_JEEENS4_5SM1004TMEM4LOAD26SM100_TMEM_LOAD_32dp32b16xENS4_13SM90_TMA_LOADENS11_INS12_ILi1ELi4ELi3EEES15_NSS_INS5_IJS16_S1L_EEENS5_IJS1L_SC_EEEEEEENS4_39AutoVectorizingCopyWithAssumedAlignmentILi128EEENS4_14SM90_TMA_STOREES25_S27_S27_EEEvvEEEEvNT_6ParamsE:
	.zero		2944


//--------------------- SYMBOLS --------------------------

	.type		.nv.reservedSmem.offset0,@object
	.size		.nv.reservedSmem.offset0,0x4
	.type		.nv.reservedSmem.cap,@object
	.size		.nv.reservedSmem.cap,0x4
	.type		__assertfail,@function
